//
// Generated by NVIDIA NVVM Compiler
//
// Compiler Build ID: CL-36424714
// Cuda compilation tools, release 13.0, V13.0.88
// Based on NVVM 20.0.0
//

.version 9.0
.target sm_100
.address_size 64

	// .globl	add_vv_f64
.func  (.param .b64 func_retval0) __internal_accurate_pow
(
	.param .b64 __internal_accurate_pow_param_0,
	.param .b64 __internal_accurate_pow_param_1
)
;

.visible .entry add_vv_f64(
	.param .u64 .ptr .align 1 add_vv_f64_param_0,
	.param .u64 .ptr .align 1 add_vv_f64_param_1,
	.param .u32 add_vv_f64_param_2
)
{
	.reg .pred 	%p<2>;
	.reg .b32 	%r<18>;
	.reg .b64 	%rd<8>;
	.reg .b64 	%fd<4>;

	ld.param.u64 	%rd1, [add_vv_f64_param_0];
	ld.param.u64 	%rd2, [add_vv_f64_param_1];
	ld.param.u32 	%r2, [add_vv_f64_param_2];
	mov.u32 	%r3, %ctaid.x;
	mov.u32 	%r4, %ctaid.y;
	mov.u32 	%r5, %nctaid.x;
	mov.u32 	%r6, %nctaid.y;
	mov.u32 	%r7, %ctaid.z;
	mad.lo.s32 	%r8, %r7, %r6, %r4;
	mad.lo.s32 	%r9, %r8, %r5, %r3;
	mov.u32 	%r10, %ntid.x;
	mov.u32 	%r11, %ntid.y;
	mov.u32 	%r12, %ntid.z;
	mov.u32 	%r13, %tid.z;
	mov.u32 	%r14, %tid.y;
	mov.u32 	%r15, %tid.x;
	mad.lo.s32 	%r16, %r9, %r12, %r13;
	mad.lo.s32 	%r17, %r16, %r11, %r14;
	mad.lo.s32 	%r1, %r17, %r10, %r15;
	setp.ge.s32 	%p1, %r1, %r2;
	@%p1 bra 	$L__BB0_2;
	cvta.to.global.u64 	%rd3, %rd1;
	cvta.to.global.u64 	%rd4, %rd2;
	mul.wide.s32 	%rd5, %r1, 8;
	add.s64 	%rd6, %rd3, %rd5;
	ld.global.f64 	%fd1, [%rd6];
	add.s64 	%rd7, %rd4, %rd5;
	ld.global.f64 	%fd2, [%rd7];
	add.f64 	%fd3, %fd1, %fd2;
	st.global.f64 	[%rd6], %fd3;
$L__BB0_2:
	ret;

}
	// .globl	add_vv_f32
.visible .entry add_vv_f32(
	.param .u64 .ptr .align 1 add_vv_f32_param_0,
	.param .u64 .ptr .align 1 add_vv_f32_param_1,
	.param .u32 add_vv_f32_param_2
)
{
	.reg .pred 	%p<2>;
	.reg .b32 	%r<18>;
	.reg .b32 	%f<4>;
	.reg .b64 	%rd<8>;

	ld.param.u64 	%rd1, [add_vv_f32_param_0];
	ld.param.u64 	%rd2, [add_vv_f32_param_1];
	ld.param.u32 	%r2, [add_vv_f32_param_2];
	mov.u32 	%r3, %ctaid.x;
	mov.u32 	%r4, %ctaid.y;
	mov.u32 	%r5, %nctaid.x;
	mov.u32 	%r6, %nctaid.y;
	mov.u32 	%r7, %ctaid.z;
	mad.lo.s32 	%r8, %r7, %r6, %r4;
	mad.lo.s32 	%r9, %r8, %r5, %r3;
	mov.u32 	%r10, %ntid.x;
	mov.u32 	%r11, %ntid.y;
	mov.u32 	%r12, %ntid.z;
	mov.u32 	%r13, %tid.z;
	mov.u32 	%r14, %tid.y;
	mov.u32 	%r15, %tid.x;
	mad.lo.s32 	%r16, %r9, %r12, %r13;
	mad.lo.s32 	%r17, %r16, %r11, %r14;
	mad.lo.s32 	%r1, %r17, %r10, %r15;
	setp.ge.s32 	%p1, %r1, %r2;
	@%p1 bra 	$L__BB1_2;
	cvta.to.global.u64 	%rd3, %rd1;
	cvta.to.global.u64 	%rd4, %rd2;
	mul.wide.s32 	%rd5, %r1, 4;
	add.s64 	%rd6, %rd3, %rd5;
	ld.global.f32 	%f1, [%rd6];
	add.s64 	%rd7, %rd4, %rd5;
	ld.global.f32 	%f2, [%rd7];
	add.f32 	%f3, %f1, %f2;
	st.global.f32 	[%rd6], %f3;
$L__BB1_2:
	ret;

}
	// .globl	sub_vv_f64
.visible .entry sub_vv_f64(
	.param .u64 .ptr .align 1 sub_vv_f64_param_0,
	.param .u64 .ptr .align 1 sub_vv_f64_param_1,
	.param .u32 sub_vv_f64_param_2
)
{
	.reg .pred 	%p<2>;
	.reg .b32 	%r<18>;
	.reg .b64 	%rd<8>;
	.reg .b64 	%fd<4>;

	ld.param.u64 	%rd1, [sub_vv_f64_param_0];
	ld.param.u64 	%rd2, [sub_vv_f64_param_1];
	ld.param.u32 	%r2, [sub_vv_f64_param_2];
	mov.u32 	%r3, %ctaid.x;
	mov.u32 	%r4, %ctaid.y;
	mov.u32 	%r5, %nctaid.x;
	mov.u32 	%r6, %nctaid.y;
	mov.u32 	%r7, %ctaid.z;
	mad.lo.s32 	%r8, %r7, %r6, %r4;
	mad.lo.s32 	%r9, %r8, %r5, %r3;
	mov.u32 	%r10, %ntid.x;
	mov.u32 	%r11, %ntid.y;
	mov.u32 	%r12, %ntid.z;
	mov.u32 	%r13, %tid.z;
	mov.u32 	%r14, %tid.y;
	mov.u32 	%r15, %tid.x;
	mad.lo.s32 	%r16, %r9, %r12, %r13;
	mad.lo.s32 	%r17, %r16, %r11, %r14;
	mad.lo.s32 	%r1, %r17, %r10, %r15;
	setp.ge.s32 	%p1, %r1, %r2;
	@%p1 bra 	$L__BB2_2;
	cvta.to.global.u64 	%rd3, %rd1;
	cvta.to.global.u64 	%rd4, %rd2;
	mul.wide.s32 	%rd5, %r1, 8;
	add.s64 	%rd6, %rd3, %rd5;
	ld.global.f64 	%fd1, [%rd6];
	add.s64 	%rd7, %rd4, %rd5;
	ld.global.f64 	%fd2, [%rd7];
	sub.f64 	%fd3, %fd1, %fd2;
	st.global.f64 	[%rd6], %fd3;
$L__BB2_2:
	ret;

}
	// .globl	sub_vv_f32
.visible .entry sub_vv_f32(
	.param .u64 .ptr .align 1 sub_vv_f32_param_0,
	.param .u64 .ptr .align 1 sub_vv_f32_param_1,
	.param .u32 sub_vv_f32_param_2
)
{
	.reg .pred 	%p<2>;
	.reg .b32 	%r<18>;
	.reg .b32 	%f<4>;
	.reg .b64 	%rd<8>;

	ld.param.u64 	%rd1, [sub_vv_f32_param_0];
	ld.param.u64 	%rd2, [sub_vv_f32_param_1];
	ld.param.u32 	%r2, [sub_vv_f32_param_2];
	mov.u32 	%r3, %ctaid.x;
	mov.u32 	%r4, %ctaid.y;
	mov.u32 	%r5, %nctaid.x;
	mov.u32 	%r6, %nctaid.y;
	mov.u32 	%r7, %ctaid.z;
	mad.lo.s32 	%r8, %r7, %r6, %r4;
	mad.lo.s32 	%r9, %r8, %r5, %r3;
	mov.u32 	%r10, %ntid.x;
	mov.u32 	%r11, %ntid.y;
	mov.u32 	%r12, %ntid.z;
	mov.u32 	%r13, %tid.z;
	mov.u32 	%r14, %tid.y;
	mov.u32 	%r15, %tid.x;
	mad.lo.s32 	%r16, %r9, %r12, %r13;
	mad.lo.s32 	%r17, %r16, %r11, %r14;
	mad.lo.s32 	%r1, %r17, %r10, %r15;
	setp.ge.s32 	%p1, %r1, %r2;
	@%p1 bra 	$L__BB3_2;
	cvta.to.global.u64 	%rd3, %rd1;
	cvta.to.global.u64 	%rd4, %rd2;
	mul.wide.s32 	%rd5, %r1, 4;
	add.s64 	%rd6, %rd3, %rd5;
	ld.global.f32 	%f1, [%rd6];
	add.s64 	%rd7, %rd4, %rd5;
	ld.global.f32 	%f2, [%rd7];
	sub.f32 	%f3, %f1, %f2;
	st.global.f32 	[%rd6], %f3;
$L__BB3_2:
	ret;

}
	// .globl	mul_vv_f64
.visible .entry mul_vv_f64(
	.param .u64 .ptr .align 1 mul_vv_f64_param_0,
	.param .u64 .ptr .align 1 mul_vv_f64_param_1,
	.param .u32 mul_vv_f64_param_2
)
{
	.reg .pred 	%p<2>;
	.reg .b32 	%r<18>;
	.reg .b64 	%rd<8>;
	.reg .b64 	%fd<4>;

	ld.param.u64 	%rd1, [mul_vv_f64_param_0];
	ld.param.u64 	%rd2, [mul_vv_f64_param_1];
	ld.param.u32 	%r2, [mul_vv_f64_param_2];
	mov.u32 	%r3, %ctaid.x;
	mov.u32 	%r4, %ctaid.y;
	mov.u32 	%r5, %nctaid.x;
	mov.u32 	%r6, %nctaid.y;
	mov.u32 	%r7, %ctaid.z;
	mad.lo.s32 	%r8, %r7, %r6, %r4;
	mad.lo.s32 	%r9, %r8, %r5, %r3;
	mov.u32 	%r10, %ntid.x;
	mov.u32 	%r11, %ntid.y;
	mov.u32 	%r12, %ntid.z;
	mov.u32 	%r13, %tid.z;
	mov.u32 	%r14, %tid.y;
	mov.u32 	%r15, %tid.x;
	mad.lo.s32 	%r16, %r9, %r12, %r13;
	mad.lo.s32 	%r17, %r16, %r11, %r14;
	mad.lo.s32 	%r1, %r17, %r10, %r15;
	setp.ge.s32 	%p1, %r1, %r2;
	@%p1 bra 	$L__BB4_2;
	cvta.to.global.u64 	%rd3, %rd1;
	cvta.to.global.u64 	%rd4, %rd2;
	mul.wide.s32 	%rd5, %r1, 8;
	add.s64 	%rd6, %rd3, %rd5;
	ld.global.f64 	%fd1, [%rd6];
	add.s64 	%rd7, %rd4, %rd5;
	ld.global.f64 	%fd2, [%rd7];
	mul.f64 	%fd3, %fd1, %fd2;
	st.global.f64 	[%rd6], %fd3;
$L__BB4_2:
	ret;

}
	// .globl	mul_vv_f32
.visible .entry mul_vv_f32(
	.param .u64 .ptr .align 1 mul_vv_f32_param_0,
	.param .u64 .ptr .align 1 mul_vv_f32_param_1,
	.param .u32 mul_vv_f32_param_2
)
{
	.reg .pred 	%p<2>;
	.reg .b32 	%r<18>;
	.reg .b32 	%f<4>;
	.reg .b64 	%rd<8>;

	ld.param.u64 	%rd1, [mul_vv_f32_param_0];
	ld.param.u64 	%rd2, [mul_vv_f32_param_1];
	ld.param.u32 	%r2, [mul_vv_f32_param_2];
	mov.u32 	%r3, %ctaid.x;
	mov.u32 	%r4, %ctaid.y;
	mov.u32 	%r5, %nctaid.x;
	mov.u32 	%r6, %nctaid.y;
	mov.u32 	%r7, %ctaid.z;
	mad.lo.s32 	%r8, %r7, %r6, %r4;
	mad.lo.s32 	%r9, %r8, %r5, %r3;
	mov.u32 	%r10, %ntid.x;
	mov.u32 	%r11, %ntid.y;
	mov.u32 	%r12, %ntid.z;
	mov.u32 	%r13, %tid.z;
	mov.u32 	%r14, %tid.y;
	mov.u32 	%r15, %tid.x;
	mad.lo.s32 	%r16, %r9, %r12, %r13;
	mad.lo.s32 	%r17, %r16, %r11, %r14;
	mad.lo.s32 	%r1, %r17, %r10, %r15;
	setp.ge.s32 	%p1, %r1, %r2;
	@%p1 bra 	$L__BB5_2;
	cvta.to.global.u64 	%rd3, %rd1;
	cvta.to.global.u64 	%rd4, %rd2;
	mul.wide.s32 	%rd5, %r1, 4;
	add.s64 	%rd6, %rd3, %rd5;
	ld.global.f32 	%f1, [%rd6];
	add.s64 	%rd7, %rd4, %rd5;
	ld.global.f32 	%f2, [%rd7];
	mul.f32 	%f3, %f1, %f2;
	st.global.f32 	[%rd6], %f3;
$L__BB5_2:
	ret;

}
	// .globl	div_vv_f64
.visible .entry div_vv_f64(
	.param .u64 .ptr .align 1 div_vv_f64_param_0,
	.param .u64 .ptr .align 1 div_vv_f64_param_1,
	.param .u32 div_vv_f64_param_2
)
{
	.reg .pred 	%p<2>;
	.reg .b32 	%r<18>;
	.reg .b64 	%rd<8>;
	.reg .b64 	%fd<4>;

	ld.param.u64 	%rd1, [div_vv_f64_param_0];
	ld.param.u64 	%rd2, [div_vv_f64_param_1];
	ld.param.u32 	%r2, [div_vv_f64_param_2];
	mov.u32 	%r3, %ctaid.x;
	mov.u32 	%r4, %ctaid.y;
	mov.u32 	%r5, %nctaid.x;
	mov.u32 	%r6, %nctaid.y;
	mov.u32 	%r7, %ctaid.z;
	mad.lo.s32 	%r8, %r7, %r6, %r4;
	mad.lo.s32 	%r9, %r8, %r5, %r3;
	mov.u32 	%r10, %ntid.x;
	mov.u32 	%r11, %ntid.y;
	mov.u32 	%r12, %ntid.z;
	mov.u32 	%r13, %tid.z;
	mov.u32 	%r14, %tid.y;
	mov.u32 	%r15, %tid.x;
	mad.lo.s32 	%r16, %r9, %r12, %r13;
	mad.lo.s32 	%r17, %r16, %r11, %r14;
	mad.lo.s32 	%r1, %r17, %r10, %r15;
	setp.ge.s32 	%p1, %r1, %r2;
	@%p1 bra 	$L__BB6_2;
	cvta.to.global.u64 	%rd3, %rd1;
	cvta.to.global.u64 	%rd4, %rd2;
	mul.wide.s32 	%rd5, %r1, 8;
	add.s64 	%rd6, %rd3, %rd5;
	ld.global.f64 	%fd1, [%rd6];
	add.s64 	%rd7, %rd4, %rd5;
	ld.global.f64 	%fd2, [%rd7];
	div.rn.f64 	%fd3, %fd1, %fd2;
	st.global.f64 	[%rd6], %fd3;
$L__BB6_2:
	ret;

}
	// .globl	div_vv_f32
.visible .entry div_vv_f32(
	.param .u64 .ptr .align 1 div_vv_f32_param_0,
	.param .u64 .ptr .align 1 div_vv_f32_param_1,
	.param .u32 div_vv_f32_param_2
)
{
	.reg .pred 	%p<2>;
	.reg .b32 	%r<18>;
	.reg .b32 	%f<4>;
	.reg .b64 	%rd<8>;

	ld.param.u64 	%rd1, [div_vv_f32_param_0];
	ld.param.u64 	%rd2, [div_vv_f32_param_1];
	ld.param.u32 	%r2, [div_vv_f32_param_2];
	mov.u32 	%r3, %ctaid.x;
	mov.u32 	%r4, %ctaid.y;
	mov.u32 	%r5, %nctaid.x;
	mov.u32 	%r6, %nctaid.y;
	mov.u32 	%r7, %ctaid.z;
	mad.lo.s32 	%r8, %r7, %r6, %r4;
	mad.lo.s32 	%r9, %r8, %r5, %r3;
	mov.u32 	%r10, %ntid.x;
	mov.u32 	%r11, %ntid.y;
	mov.u32 	%r12, %ntid.z;
	mov.u32 	%r13, %tid.z;
	mov.u32 	%r14, %tid.y;
	mov.u32 	%r15, %tid.x;
	mad.lo.s32 	%r16, %r9, %r12, %r13;
	mad.lo.s32 	%r17, %r16, %r11, %r14;
	mad.lo.s32 	%r1, %r17, %r10, %r15;
	setp.ge.s32 	%p1, %r1, %r2;
	@%p1 bra 	$L__BB7_2;
	cvta.to.global.u64 	%rd3, %rd1;
	cvta.to.global.u64 	%rd4, %rd2;
	mul.wide.s32 	%rd5, %r1, 4;
	add.s64 	%rd6, %rd3, %rd5;
	ld.global.f32 	%f1, [%rd6];
	add.s64 	%rd7, %rd4, %rd5;
	ld.global.f32 	%f2, [%rd7];
	div.rn.f32 	%f3, %f1, %f2;
	st.global.f32 	[%rd6], %f3;
$L__BB7_2:
	ret;

}
	// .globl	add_vs_f64
.visible .entry add_vs_f64(
	.param .u64 .ptr .align 1 add_vs_f64_param_0,
	.param .u64 .ptr .align 1 add_vs_f64_param_1,
	.param .u32 add_vs_f64_param_2
)
{
	.reg .pred 	%p<2>;
	.reg .b32 	%r<18>;
	.reg .b64 	%rd<7>;
	.reg .b64 	%fd<4>;

	ld.param.u64 	%rd1, [add_vs_f64_param_0];
	ld.param.u64 	%rd2, [add_vs_f64_param_1];
	ld.param.u32 	%r2, [add_vs_f64_param_2];
	mov.u32 	%r3, %ctaid.x;
	mov.u32 	%r4, %ctaid.y;
	mov.u32 	%r5, %nctaid.x;
	mov.u32 	%r6, %nctaid.y;
	mov.u32 	%r7, %ctaid.z;
	mad.lo.s32 	%r8, %r7, %r6, %r4;
	mad.lo.s32 	%r9, %r8, %r5, %r3;
	mov.u32 	%r10, %ntid.x;
	mov.u32 	%r11, %ntid.y;
	mov.u32 	%r12, %ntid.z;
	mov.u32 	%r13, %tid.z;
	mov.u32 	%r14, %tid.y;
	mov.u32 	%r15, %tid.x;
	mad.lo.s32 	%r16, %r9, %r12, %r13;
	mad.lo.s32 	%r17, %r16, %r11, %r14;
	mad.lo.s32 	%r1, %r17, %r10, %r15;
	setp.ge.s32 	%p1, %r1, %r2;
	@%p1 bra 	$L__BB8_2;
	cvta.to.global.u64 	%rd3, %rd1;
	cvta.to.global.u64 	%rd4, %rd2;
	mul.wide.s32 	%rd5, %r1, 8;
	add.s64 	%rd6, %rd3, %rd5;
	ld.global.f64 	%fd1, [%rd6];
	ld.global.f64 	%fd2, [%rd4];
	add.f64 	%fd3, %fd1, %fd2;
	st.global.f64 	[%rd6], %fd3;
$L__BB8_2:
	ret;

}
	// .globl	add_vs_f32
.visible .entry add_vs_f32(
	.param .u64 .ptr .align 1 add_vs_f32_param_0,
	.param .u64 .ptr .align 1 add_vs_f32_param_1,
	.param .u32 add_vs_f32_param_2
)
{
	.reg .pred 	%p<2>;
	.reg .b32 	%r<18>;
	.reg .b32 	%f<4>;
	.reg .b64 	%rd<7>;

	ld.param.u64 	%rd1, [add_vs_f32_param_0];
	ld.param.u64 	%rd2, [add_vs_f32_param_1];
	ld.param.u32 	%r2, [add_vs_f32_param_2];
	mov.u32 	%r3, %ctaid.x;
	mov.u32 	%r4, %ctaid.y;
	mov.u32 	%r5, %nctaid.x;
	mov.u32 	%r6, %nctaid.y;
	mov.u32 	%r7, %ctaid.z;
	mad.lo.s32 	%r8, %r7, %r6, %r4;
	mad.lo.s32 	%r9, %r8, %r5, %r3;
	mov.u32 	%r10, %ntid.x;
	mov.u32 	%r11, %ntid.y;
	mov.u32 	%r12, %ntid.z;
	mov.u32 	%r13, %tid.z;
	mov.u32 	%r14, %tid.y;
	mov.u32 	%r15, %tid.x;
	mad.lo.s32 	%r16, %r9, %r12, %r13;
	mad.lo.s32 	%r17, %r16, %r11, %r14;
	mad.lo.s32 	%r1, %r17, %r10, %r15;
	setp.ge.s32 	%p1, %r1, %r2;
	@%p1 bra 	$L__BB9_2;
	cvta.to.global.u64 	%rd3, %rd1;
	cvta.to.global.u64 	%rd4, %rd2;
	mul.wide.s32 	%rd5, %r1, 4;
	add.s64 	%rd6, %rd3, %rd5;
	ld.global.f32 	%f1, [%rd6];
	ld.global.f32 	%f2, [%rd4];
	add.f32 	%f3, %f1, %f2;
	st.global.f32 	[%rd6], %f3;
$L__BB9_2:
	ret;

}
	// .globl	sub_vs_f64
.visible .entry sub_vs_f64(
	.param .u64 .ptr .align 1 sub_vs_f64_param_0,
	.param .u64 .ptr .align 1 sub_vs_f64_param_1,
	.param .u32 sub_vs_f64_param_2
)
{
	.reg .pred 	%p<2>;
	.reg .b32 	%r<18>;
	.reg .b64 	%rd<7>;
	.reg .b64 	%fd<4>;

	ld.param.u64 	%rd1, [sub_vs_f64_param_0];
	ld.param.u64 	%rd2, [sub_vs_f64_param_1];
	ld.param.u32 	%r2, [sub_vs_f64_param_2];
	mov.u32 	%r3, %ctaid.x;
	mov.u32 	%r4, %ctaid.y;
	mov.u32 	%r5, %nctaid.x;
	mov.u32 	%r6, %nctaid.y;
	mov.u32 	%r7, %ctaid.z;
	mad.lo.s32 	%r8, %r7, %r6, %r4;
	mad.lo.s32 	%r9, %r8, %r5, %r3;
	mov.u32 	%r10, %ntid.x;
	mov.u32 	%r11, %ntid.y;
	mov.u32 	%r12, %ntid.z;
	mov.u32 	%r13, %tid.z;
	mov.u32 	%r14, %tid.y;
	mov.u32 	%r15, %tid.x;
	mad.lo.s32 	%r16, %r9, %r12, %r13;
	mad.lo.s32 	%r17, %r16, %r11, %r14;
	mad.lo.s32 	%r1, %r17, %r10, %r15;
	setp.ge.s32 	%p1, %r1, %r2;
	@%p1 bra 	$L__BB10_2;
	cvta.to.global.u64 	%rd3, %rd1;
	cvta.to.global.u64 	%rd4, %rd2;
	mul.wide.s32 	%rd5, %r1, 8;
	add.s64 	%rd6, %rd3, %rd5;
	ld.global.f64 	%fd1, [%rd6];
	ld.global.f64 	%fd2, [%rd4];
	sub.f64 	%fd3, %fd1, %fd2;
	st.global.f64 	[%rd6], %fd3;
$L__BB10_2:
	ret;

}
	// .globl	sub_vs_f32
.visible .entry sub_vs_f32(
	.param .u64 .ptr .align 1 sub_vs_f32_param_0,
	.param .u64 .ptr .align 1 sub_vs_f32_param_1,
	.param .u32 sub_vs_f32_param_2
)
{
	.reg .pred 	%p<2>;
	.reg .b32 	%r<18>;
	.reg .b32 	%f<4>;
	.reg .b64 	%rd<7>;

	ld.param.u64 	%rd1, [sub_vs_f32_param_0];
	ld.param.u64 	%rd2, [sub_vs_f32_param_1];
	ld.param.u32 	%r2, [sub_vs_f32_param_2];
	mov.u32 	%r3, %ctaid.x;
	mov.u32 	%r4, %ctaid.y;
	mov.u32 	%r5, %nctaid.x;
	mov.u32 	%r6, %nctaid.y;
	mov.u32 	%r7, %ctaid.z;
	mad.lo.s32 	%r8, %r7, %r6, %r4;
	mad.lo.s32 	%r9, %r8, %r5, %r3;
	mov.u32 	%r10, %ntid.x;
	mov.u32 	%r11, %ntid.y;
	mov.u32 	%r12, %ntid.z;
	mov.u32 	%r13, %tid.z;
	mov.u32 	%r14, %tid.y;
	mov.u32 	%r15, %tid.x;
	mad.lo.s32 	%r16, %r9, %r12, %r13;
	mad.lo.s32 	%r17, %r16, %r11, %r14;
	mad.lo.s32 	%r1, %r17, %r10, %r15;
	setp.ge.s32 	%p1, %r1, %r2;
	@%p1 bra 	$L__BB11_2;
	cvta.to.global.u64 	%rd3, %rd1;
	cvta.to.global.u64 	%rd4, %rd2;
	mul.wide.s32 	%rd5, %r1, 4;
	add.s64 	%rd6, %rd3, %rd5;
	ld.global.f32 	%f1, [%rd6];
	ld.global.f32 	%f2, [%rd4];
	sub.f32 	%f3, %f1, %f2;
	st.global.f32 	[%rd6], %f3;
$L__BB11_2:
	ret;

}
	// .globl	mul_vs_f64
.visible .entry mul_vs_f64(
	.param .u64 .ptr .align 1 mul_vs_f64_param_0,
	.param .u64 .ptr .align 1 mul_vs_f64_param_1,
	.param .u32 mul_vs_f64_param_2
)
{
	.reg .pred 	%p<2>;
	.reg .b32 	%r<18>;
	.reg .b64 	%rd<7>;
	.reg .b64 	%fd<4>;

	ld.param.u64 	%rd1, [mul_vs_f64_param_0];
	ld.param.u64 	%rd2, [mul_vs_f64_param_1];
	ld.param.u32 	%r2, [mul_vs_f64_param_2];
	mov.u32 	%r3, %ctaid.x;
	mov.u32 	%r4, %ctaid.y;
	mov.u32 	%r5, %nctaid.x;
	mov.u32 	%r6, %nctaid.y;
	mov.u32 	%r7, %ctaid.z;
	mad.lo.s32 	%r8, %r7, %r6, %r4;
	mad.lo.s32 	%r9, %r8, %r5, %r3;
	mov.u32 	%r10, %ntid.x;
	mov.u32 	%r11, %ntid.y;
	mov.u32 	%r12, %ntid.z;
	mov.u32 	%r13, %tid.z;
	mov.u32 	%r14, %tid.y;
	mov.u32 	%r15, %tid.x;
	mad.lo.s32 	%r16, %r9, %r12, %r13;
	mad.lo.s32 	%r17, %r16, %r11, %r14;
	mad.lo.s32 	%r1, %r17, %r10, %r15;
	setp.ge.s32 	%p1, %r1, %r2;
	@%p1 bra 	$L__BB12_2;
	cvta.to.global.u64 	%rd3, %rd1;
	cvta.to.global.u64 	%rd4, %rd2;
	mul.wide.s32 	%rd5, %r1, 8;
	add.s64 	%rd6, %rd3, %rd5;
	ld.global.f64 	%fd1, [%rd6];
	ld.global.f64 	%fd2, [%rd4];
	mul.f64 	%fd3, %fd1, %fd2;
	st.global.f64 	[%rd6], %fd3;
$L__BB12_2:
	ret;

}
	// .globl	mul_vs_f32
.visible .entry mul_vs_f32(
	.param .u64 .ptr .align 1 mul_vs_f32_param_0,
	.param .u64 .ptr .align 1 mul_vs_f32_param_1,
	.param .u32 mul_vs_f32_param_2
)
{
	.reg .pred 	%p<2>;
	.reg .b32 	%r<18>;
	.reg .b32 	%f<4>;
	.reg .b64 	%rd<7>;

	ld.param.u64 	%rd1, [mul_vs_f32_param_0];
	ld.param.u64 	%rd2, [mul_vs_f32_param_1];
	ld.param.u32 	%r2, [mul_vs_f32_param_2];
	mov.u32 	%r3, %ctaid.x;
	mov.u32 	%r4, %ctaid.y;
	mov.u32 	%r5, %nctaid.x;
	mov.u32 	%r6, %nctaid.y;
	mov.u32 	%r7, %ctaid.z;
	mad.lo.s32 	%r8, %r7, %r6, %r4;
	mad.lo.s32 	%r9, %r8, %r5, %r3;
	mov.u32 	%r10, %ntid.x;
	mov.u32 	%r11, %ntid.y;
	mov.u32 	%r12, %ntid.z;
	mov.u32 	%r13, %tid.z;
	mov.u32 	%r14, %tid.y;
	mov.u32 	%r15, %tid.x;
	mad.lo.s32 	%r16, %r9, %r12, %r13;
	mad.lo.s32 	%r17, %r16, %r11, %r14;
	mad.lo.s32 	%r1, %r17, %r10, %r15;
	setp.ge.s32 	%p1, %r1, %r2;
	@%p1 bra 	$L__BB13_2;
	cvta.to.global.u64 	%rd3, %rd1;
	cvta.to.global.u64 	%rd4, %rd2;
	mul.wide.s32 	%rd5, %r1, 4;
	add.s64 	%rd6, %rd3, %rd5;
	ld.global.f32 	%f1, [%rd6];
	ld.global.f32 	%f2, [%rd4];
	mul.f32 	%f3, %f1, %f2;
	st.global.f32 	[%rd6], %f3;
$L__BB13_2:
	ret;

}
	// .globl	div_vs_f64
.visible .entry div_vs_f64(
	.param .u64 .ptr .align 1 div_vs_f64_param_0,
	.param .u64 .ptr .align 1 div_vs_f64_param_1,
	.param .u32 div_vs_f64_param_2
)
{
	.reg .pred 	%p<2>;
	.reg .b32 	%r<18>;
	.reg .b64 	%rd<7>;
	.reg .b64 	%fd<4>;

	ld.param.u64 	%rd1, [div_vs_f64_param_0];
	ld.param.u64 	%rd2, [div_vs_f64_param_1];
	ld.param.u32 	%r2, [div_vs_f64_param_2];
	mov.u32 	%r3, %ctaid.x;
	mov.u32 	%r4, %ctaid.y;
	mov.u32 	%r5, %nctaid.x;
	mov.u32 	%r6, %nctaid.y;
	mov.u32 	%r7, %ctaid.z;
	mad.lo.s32 	%r8, %r7, %r6, %r4;
	mad.lo.s32 	%r9, %r8, %r5, %r3;
	mov.u32 	%r10, %ntid.x;
	mov.u32 	%r11, %ntid.y;
	mov.u32 	%r12, %ntid.z;
	mov.u32 	%r13, %tid.z;
	mov.u32 	%r14, %tid.y;
	mov.u32 	%r15, %tid.x;
	mad.lo.s32 	%r16, %r9, %r12, %r13;
	mad.lo.s32 	%r17, %r16, %r11, %r14;
	mad.lo.s32 	%r1, %r17, %r10, %r15;
	setp.ge.s32 	%p1, %r1, %r2;
	@%p1 bra 	$L__BB14_2;
	cvta.to.global.u64 	%rd3, %rd1;
	cvta.to.global.u64 	%rd4, %rd2;
	mul.wide.s32 	%rd5, %r1, 8;
	add.s64 	%rd6, %rd3, %rd5;
	ld.global.f64 	%fd1, [%rd6];
	ld.global.f64 	%fd2, [%rd4];
	div.rn.f64 	%fd3, %fd1, %fd2;
	st.global.f64 	[%rd6], %fd3;
$L__BB14_2:
	ret;

}
	// .globl	div_vs_f32
.visible .entry div_vs_f32(
	.param .u64 .ptr .align 1 div_vs_f32_param_0,
	.param .u64 .ptr .align 1 div_vs_f32_param_1,
	.param .u32 div_vs_f32_param_2
)
{
	.reg .pred 	%p<2>;
	.reg .b32 	%r<18>;
	.reg .b32 	%f<4>;
	.reg .b64 	%rd<7>;

	ld.param.u64 	%rd1, [div_vs_f32_param_0];
	ld.param.u64 	%rd2, [div_vs_f32_param_1];
	ld.param.u32 	%r2, [div_vs_f32_param_2];
	mov.u32 	%r3, %ctaid.x;
	mov.u32 	%r4, %ctaid.y;
	mov.u32 	%r5, %nctaid.x;
	mov.u32 	%r6, %nctaid.y;
	mov.u32 	%r7, %ctaid.z;
	mad.lo.s32 	%r8, %r7, %r6, %r4;
	mad.lo.s32 	%r9, %r8, %r5, %r3;
	mov.u32 	%r10, %ntid.x;
	mov.u32 	%r11, %ntid.y;
	mov.u32 	%r12, %ntid.z;
	mov.u32 	%r13, %tid.z;
	mov.u32 	%r14, %tid.y;
	mov.u32 	%r15, %tid.x;
	mad.lo.s32 	%r16, %r9, %r12, %r13;
	mad.lo.s32 	%r17, %r16, %r11, %r14;
	mad.lo.s32 	%r1, %r17, %r10, %r15;
	setp.ge.s32 	%p1, %r1, %r2;
	@%p1 bra 	$L__BB15_2;
	cvta.to.global.u64 	%rd3, %rd1;
	cvta.to.global.u64 	%rd4, %rd2;
	mul.wide.s32 	%rd5, %r1, 4;
	add.s64 	%rd6, %rd3, %rd5;
	ld.global.f32 	%f1, [%rd6];
	ld.global.f32 	%f2, [%rd4];
	div.rn.f32 	%f3, %f1, %f2;
	st.global.f32 	[%rd6], %f3;
$L__BB15_2:
	ret;

}
	// .globl	add_sv_f64
.visible .entry add_sv_f64(
	.param .u64 .ptr .align 1 add_sv_f64_param_0,
	.param .u64 .ptr .align 1 add_sv_f64_param_1,
	.param .u32 add_sv_f64_param_2
)
{
	.reg .pred 	%p<2>;
	.reg .b32 	%r<18>;
	.reg .b64 	%rd<7>;
	.reg .b64 	%fd<4>;

	ld.param.u64 	%rd1, [add_sv_f64_param_0];
	ld.param.u64 	%rd2, [add_sv_f64_param_1];
	ld.param.u32 	%r2, [add_sv_f64_param_2];
	mov.u32 	%r3, %ctaid.x;
	mov.u32 	%r4, %ctaid.y;
	mov.u32 	%r5, %nctaid.x;
	mov.u32 	%r6, %nctaid.y;
	mov.u32 	%r7, %ctaid.z;
	mad.lo.s32 	%r8, %r7, %r6, %r4;
	mad.lo.s32 	%r9, %r8, %r5, %r3;
	mov.u32 	%r10, %ntid.x;
	mov.u32 	%r11, %ntid.y;
	mov.u32 	%r12, %ntid.z;
	mov.u32 	%r13, %tid.z;
	mov.u32 	%r14, %tid.y;
	mov.u32 	%r15, %tid.x;
	mad.lo.s32 	%r16, %r9, %r12, %r13;
	mad.lo.s32 	%r17, %r16, %r11, %r14;
	mad.lo.s32 	%r1, %r17, %r10, %r15;
	setp.ge.s32 	%p1, %r1, %r2;
	@%p1 bra 	$L__BB16_2;
	cvta.to.global.u64 	%rd3, %rd1;
	cvta.to.global.u64 	%rd4, %rd2;
	ld.global.f64 	%fd1, [%rd3];
	mul.wide.s32 	%rd5, %r1, 8;
	add.s64 	%rd6, %rd4, %rd5;
	ld.global.f64 	%fd2, [%rd6];
	add.f64 	%fd3, %fd1, %fd2;
	st.global.f64 	[%rd6], %fd3;
$L__BB16_2:
	ret;

}
	// .globl	add_sv_f32
.visible .entry add_sv_f32(
	.param .u64 .ptr .align 1 add_sv_f32_param_0,
	.param .u64 .ptr .align 1 add_sv_f32_param_1,
	.param .u32 add_sv_f32_param_2
)
{
	.reg .pred 	%p<2>;
	.reg .b32 	%r<18>;
	.reg .b32 	%f<4>;
	.reg .b64 	%rd<7>;

	ld.param.u64 	%rd1, [add_sv_f32_param_0];
	ld.param.u64 	%rd2, [add_sv_f32_param_1];
	ld.param.u32 	%r2, [add_sv_f32_param_2];
	mov.u32 	%r3, %ctaid.x;
	mov.u32 	%r4, %ctaid.y;
	mov.u32 	%r5, %nctaid.x;
	mov.u32 	%r6, %nctaid.y;
	mov.u32 	%r7, %ctaid.z;
	mad.lo.s32 	%r8, %r7, %r6, %r4;
	mad.lo.s32 	%r9, %r8, %r5, %r3;
	mov.u32 	%r10, %ntid.x;
	mov.u32 	%r11, %ntid.y;
	mov.u32 	%r12, %ntid.z;
	mov.u32 	%r13, %tid.z;
	mov.u32 	%r14, %tid.y;
	mov.u32 	%r15, %tid.x;
	mad.lo.s32 	%r16, %r9, %r12, %r13;
	mad.lo.s32 	%r17, %r16, %r11, %r14;
	mad.lo.s32 	%r1, %r17, %r10, %r15;
	setp.ge.s32 	%p1, %r1, %r2;
	@%p1 bra 	$L__BB17_2;
	cvta.to.global.u64 	%rd3, %rd1;
	cvta.to.global.u64 	%rd4, %rd2;
	ld.global.f32 	%f1, [%rd3];
	mul.wide.s32 	%rd5, %r1, 4;
	add.s64 	%rd6, %rd4, %rd5;
	ld.global.f32 	%f2, [%rd6];
	add.f32 	%f3, %f1, %f2;
	st.global.f32 	[%rd6], %f3;
$L__BB17_2:
	ret;

}
	// .globl	sub_sv_f64
.visible .entry sub_sv_f64(
	.param .u64 .ptr .align 1 sub_sv_f64_param_0,
	.param .u64 .ptr .align 1 sub_sv_f64_param_1,
	.param .u32 sub_sv_f64_param_2
)
{
	.reg .pred 	%p<2>;
	.reg .b32 	%r<18>;
	.reg .b64 	%rd<7>;
	.reg .b64 	%fd<4>;

	ld.param.u64 	%rd1, [sub_sv_f64_param_0];
	ld.param.u64 	%rd2, [sub_sv_f64_param_1];
	ld.param.u32 	%r2, [sub_sv_f64_param_2];
	mov.u32 	%r3, %ctaid.x;
	mov.u32 	%r4, %ctaid.y;
	mov.u32 	%r5, %nctaid.x;
	mov.u32 	%r6, %nctaid.y;
	mov.u32 	%r7, %ctaid.z;
	mad.lo.s32 	%r8, %r7, %r6, %r4;
	mad.lo.s32 	%r9, %r8, %r5, %r3;
	mov.u32 	%r10, %ntid.x;
	mov.u32 	%r11, %ntid.y;
	mov.u32 	%r12, %ntid.z;
	mov.u32 	%r13, %tid.z;
	mov.u32 	%r14, %tid.y;
	mov.u32 	%r15, %tid.x;
	mad.lo.s32 	%r16, %r9, %r12, %r13;
	mad.lo.s32 	%r17, %r16, %r11, %r14;
	mad.lo.s32 	%r1, %r17, %r10, %r15;
	setp.ge.s32 	%p1, %r1, %r2;
	@%p1 bra 	$L__BB18_2;
	cvta.to.global.u64 	%rd3, %rd1;
	cvta.to.global.u64 	%rd4, %rd2;
	ld.global.f64 	%fd1, [%rd3];
	mul.wide.s32 	%rd5, %r1, 8;
	add.s64 	%rd6, %rd4, %rd5;
	ld.global.f64 	%fd2, [%rd6];
	sub.f64 	%fd3, %fd1, %fd2;
	st.global.f64 	[%rd6], %fd3;
$L__BB18_2:
	ret;

}
	// .globl	sub_sv_f32
.visible .entry sub_sv_f32(
	.param .u64 .ptr .align 1 sub_sv_f32_param_0,
	.param .u64 .ptr .align 1 sub_sv_f32_param_1,
	.param .u32 sub_sv_f32_param_2
)
{
	.reg .pred 	%p<2>;
	.reg .b32 	%r<18>;
	.reg .b32 	%f<4>;
	.reg .b64 	%rd<7>;

	ld.param.u64 	%rd1, [sub_sv_f32_param_0];
	ld.param.u64 	%rd2, [sub_sv_f32_param_1];
	ld.param.u32 	%r2, [sub_sv_f32_param_2];
	mov.u32 	%r3, %ctaid.x;
	mov.u32 	%r4, %ctaid.y;
	mov.u32 	%r5, %nctaid.x;
	mov.u32 	%r6, %nctaid.y;
	mov.u32 	%r7, %ctaid.z;
	mad.lo.s32 	%r8, %r7, %r6, %r4;
	mad.lo.s32 	%r9, %r8, %r5, %r3;
	mov.u32 	%r10, %ntid.x;
	mov.u32 	%r11, %ntid.y;
	mov.u32 	%r12, %ntid.z;
	mov.u32 	%r13, %tid.z;
	mov.u32 	%r14, %tid.y;
	mov.u32 	%r15, %tid.x;
	mad.lo.s32 	%r16, %r9, %r12, %r13;
	mad.lo.s32 	%r17, %r16, %r11, %r14;
	mad.lo.s32 	%r1, %r17, %r10, %r15;
	setp.ge.s32 	%p1, %r1, %r2;
	@%p1 bra 	$L__BB19_2;
	cvta.to.global.u64 	%rd3, %rd1;
	cvta.to.global.u64 	%rd4, %rd2;
	ld.global.f32 	%f1, [%rd3];
	mul.wide.s32 	%rd5, %r1, 4;
	add.s64 	%rd6, %rd4, %rd5;
	ld.global.f32 	%f2, [%rd6];
	sub.f32 	%f3, %f1, %f2;
	st.global.f32 	[%rd6], %f3;
$L__BB19_2:
	ret;

}
	// .globl	mul_sv_f64
.visible .entry mul_sv_f64(
	.param .u64 .ptr .align 1 mul_sv_f64_param_0,
	.param .u64 .ptr .align 1 mul_sv_f64_param_1,
	.param .u32 mul_sv_f64_param_2
)
{
	.reg .pred 	%p<2>;
	.reg .b32 	%r<18>;
	.reg .b64 	%rd<7>;
	.reg .b64 	%fd<4>;

	ld.param.u64 	%rd1, [mul_sv_f64_param_0];
	ld.param.u64 	%rd2, [mul_sv_f64_param_1];
	ld.param.u32 	%r2, [mul_sv_f64_param_2];
	mov.u32 	%r3, %ctaid.x;
	mov.u32 	%r4, %ctaid.y;
	mov.u32 	%r5, %nctaid.x;
	mov.u32 	%r6, %nctaid.y;
	mov.u32 	%r7, %ctaid.z;
	mad.lo.s32 	%r8, %r7, %r6, %r4;
	mad.lo.s32 	%r9, %r8, %r5, %r3;
	mov.u32 	%r10, %ntid.x;
	mov.u32 	%r11, %ntid.y;
	mov.u32 	%r12, %ntid.z;
	mov.u32 	%r13, %tid.z;
	mov.u32 	%r14, %tid.y;
	mov.u32 	%r15, %tid.x;
	mad.lo.s32 	%r16, %r9, %r12, %r13;
	mad.lo.s32 	%r17, %r16, %r11, %r14;
	mad.lo.s32 	%r1, %r17, %r10, %r15;
	setp.ge.s32 	%p1, %r1, %r2;
	@%p1 bra 	$L__BB20_2;
	cvta.to.global.u64 	%rd3, %rd1;
	cvta.to.global.u64 	%rd4, %rd2;
	ld.global.f64 	%fd1, [%rd3];
	mul.wide.s32 	%rd5, %r1, 8;
	add.s64 	%rd6, %rd4, %rd5;
	ld.global.f64 	%fd2, [%rd6];
	mul.f64 	%fd3, %fd1, %fd2;
	st.global.f64 	[%rd6], %fd3;
$L__BB20_2:
	ret;

}
	// .globl	mul_sv_f32
.visible .entry mul_sv_f32(
	.param .u64 .ptr .align 1 mul_sv_f32_param_0,
	.param .u64 .ptr .align 1 mul_sv_f32_param_1,
	.param .u32 mul_sv_f32_param_2
)
{
	.reg .pred 	%p<2>;
	.reg .b32 	%r<18>;
	.reg .b32 	%f<4>;
	.reg .b64 	%rd<7>;

	ld.param.u64 	%rd1, [mul_sv_f32_param_0];
	ld.param.u64 	%rd2, [mul_sv_f32_param_1];
	ld.param.u32 	%r2, [mul_sv_f32_param_2];
	mov.u32 	%r3, %ctaid.x;
	mov.u32 	%r4, %ctaid.y;
	mov.u32 	%r5, %nctaid.x;
	mov.u32 	%r6, %nctaid.y;
	mov.u32 	%r7, %ctaid.z;
	mad.lo.s32 	%r8, %r7, %r6, %r4;
	mad.lo.s32 	%r9, %r8, %r5, %r3;
	mov.u32 	%r10, %ntid.x;
	mov.u32 	%r11, %ntid.y;
	mov.u32 	%r12, %ntid.z;
	mov.u32 	%r13, %tid.z;
	mov.u32 	%r14, %tid.y;
	mov.u32 	%r15, %tid.x;
	mad.lo.s32 	%r16, %r9, %r12, %r13;
	mad.lo.s32 	%r17, %r16, %r11, %r14;
	mad.lo.s32 	%r1, %r17, %r10, %r15;
	setp.ge.s32 	%p1, %r1, %r2;
	@%p1 bra 	$L__BB21_2;
	cvta.to.global.u64 	%rd3, %rd1;
	cvta.to.global.u64 	%rd4, %rd2;
	ld.global.f32 	%f1, [%rd3];
	mul.wide.s32 	%rd5, %r1, 4;
	add.s64 	%rd6, %rd4, %rd5;
	ld.global.f32 	%f2, [%rd6];
	mul.f32 	%f3, %f1, %f2;
	st.global.f32 	[%rd6], %f3;
$L__BB21_2:
	ret;

}
	// .globl	div_sv_f64
.visible .entry div_sv_f64(
	.param .u64 .ptr .align 1 div_sv_f64_param_0,
	.param .u64 .ptr .align 1 div_sv_f64_param_1,
	.param .u32 div_sv_f64_param_2
)
{
	.reg .pred 	%p<2>;
	.reg .b32 	%r<18>;
	.reg .b64 	%rd<7>;
	.reg .b64 	%fd<4>;

	ld.param.u64 	%rd1, [div_sv_f64_param_0];
	ld.param.u64 	%rd2, [div_sv_f64_param_1];
	ld.param.u32 	%r2, [div_sv_f64_param_2];
	mov.u32 	%r3, %ctaid.x;
	mov.u32 	%r4, %ctaid.y;
	mov.u32 	%r5, %nctaid.x;
	mov.u32 	%r6, %nctaid.y;
	mov.u32 	%r7, %ctaid.z;
	mad.lo.s32 	%r8, %r7, %r6, %r4;
	mad.lo.s32 	%r9, %r8, %r5, %r3;
	mov.u32 	%r10, %ntid.x;
	mov.u32 	%r11, %ntid.y;
	mov.u32 	%r12, %ntid.z;
	mov.u32 	%r13, %tid.z;
	mov.u32 	%r14, %tid.y;
	mov.u32 	%r15, %tid.x;
	mad.lo.s32 	%r16, %r9, %r12, %r13;
	mad.lo.s32 	%r17, %r16, %r11, %r14;
	mad.lo.s32 	%r1, %r17, %r10, %r15;
	setp.ge.s32 	%p1, %r1, %r2;
	@%p1 bra 	$L__BB22_2;
	cvta.to.global.u64 	%rd3, %rd1;
	cvta.to.global.u64 	%rd4, %rd2;
	ld.global.f64 	%fd1, [%rd3];
	mul.wide.s32 	%rd5, %r1, 8;
	add.s64 	%rd6, %rd4, %rd5;
	ld.global.f64 	%fd2, [%rd6];
	div.rn.f64 	%fd3, %fd1, %fd2;
	st.global.f64 	[%rd6], %fd3;
$L__BB22_2:
	ret;

}
	// .globl	div_sv_f32
.visible .entry div_sv_f32(
	.param .u64 .ptr .align 1 div_sv_f32_param_0,
	.param .u64 .ptr .align 1 div_sv_f32_param_1,
	.param .u32 div_sv_f32_param_2
)
{
	.reg .pred 	%p<2>;
	.reg .b32 	%r<18>;
	.reg .b32 	%f<4>;
	.reg .b64 	%rd<7>;

	ld.param.u64 	%rd1, [div_sv_f32_param_0];
	ld.param.u64 	%rd2, [div_sv_f32_param_1];
	ld.param.u32 	%r2, [div_sv_f32_param_2];
	mov.u32 	%r3, %ctaid.x;
	mov.u32 	%r4, %ctaid.y;
	mov.u32 	%r5, %nctaid.x;
	mov.u32 	%r6, %nctaid.y;
	mov.u32 	%r7, %ctaid.z;
	mad.lo.s32 	%r8, %r7, %r6, %r4;
	mad.lo.s32 	%r9, %r8, %r5, %r3;
	mov.u32 	%r10, %ntid.x;
	mov.u32 	%r11, %ntid.y;
	mov.u32 	%r12, %ntid.z;
	mov.u32 	%r13, %tid.z;
	mov.u32 	%r14, %tid.y;
	mov.u32 	%r15, %tid.x;
	mad.lo.s32 	%r16, %r9, %r12, %r13;
	mad.lo.s32 	%r17, %r16, %r11, %r14;
	mad.lo.s32 	%r1, %r17, %r10, %r15;
	setp.ge.s32 	%p1, %r1, %r2;
	@%p1 bra 	$L__BB23_2;
	cvta.to.global.u64 	%rd3, %rd1;
	cvta.to.global.u64 	%rd4, %rd2;
	ld.global.f32 	%f1, [%rd3];
	mul.wide.s32 	%rd5, %r1, 4;
	add.s64 	%rd6, %rd4, %rd5;
	ld.global.f32 	%f2, [%rd6];
	div.rn.f32 	%f3, %f1, %f2;
	st.global.f32 	[%rd6], %f3;
$L__BB23_2:
	ret;

}
	// .globl	add_ss_f64
.visible .entry add_ss_f64(
	.param .u64 .ptr .align 1 add_ss_f64_param_0,
	.param .u64 .ptr .align 1 add_ss_f64_param_1,
	.param .u32 add_ss_f64_param_2
)
{
	.reg .pred 	%p<2>;
	.reg .b32 	%r<18>;
	.reg .b64 	%rd<5>;
	.reg .b64 	%fd<4>;

	ld.param.u64 	%rd1, [add_ss_f64_param_0];
	ld.param.u64 	%rd2, [add_ss_f64_param_1];
	ld.param.u32 	%r1, [add_ss_f64_param_2];
	mov.u32 	%r2, %ctaid.x;
	mov.u32 	%r3, %ctaid.y;
	mov.u32 	%r4, %nctaid.x;
	mov.u32 	%r5, %nctaid.y;
	mov.u32 	%r6, %ctaid.z;
	mad.lo.s32 	%r7, %r6, %r5, %r3;
	mad.lo.s32 	%r8, %r7, %r4, %r2;
	mov.u32 	%r9, %ntid.x;
	mov.u32 	%r10, %ntid.y;
	mov.u32 	%r11, %ntid.z;
	mov.u32 	%r12, %tid.z;
	mov.u32 	%r13, %tid.y;
	mov.u32 	%r14, %tid.x;
	mad.lo.s32 	%r15, %r8, %r11, %r12;
	mad.lo.s32 	%r16, %r15, %r10, %r13;
	mad.lo.s32 	%r17, %r16, %r9, %r14;
	setp.ge.s32 	%p1, %r17, %r1;
	@%p1 bra 	$L__BB24_2;
	cvta.to.global.u64 	%rd3, %rd1;
	cvta.to.global.u64 	%rd4, %rd2;
	ld.global.f64 	%fd1, [%rd3];
	ld.global.f64 	%fd2, [%rd4];
	add.f64 	%fd3, %fd1, %fd2;
	st.global.f64 	[%rd3], %fd3;
$L__BB24_2:
	ret;

}
	// .globl	add_ss_f32
.visible .entry add_ss_f32(
	.param .u64 .ptr .align 1 add_ss_f32_param_0,
	.param .u64 .ptr .align 1 add_ss_f32_param_1,
	.param .u32 add_ss_f32_param_2
)
{
	.reg .pred 	%p<2>;
	.reg .b32 	%r<18>;
	.reg .b32 	%f<4>;
	.reg .b64 	%rd<5>;

	ld.param.u64 	%rd1, [add_ss_f32_param_0];
	ld.param.u64 	%rd2, [add_ss_f32_param_1];
	ld.param.u32 	%r1, [add_ss_f32_param_2];
	mov.u32 	%r2, %ctaid.x;
	mov.u32 	%r3, %ctaid.y;
	mov.u32 	%r4, %nctaid.x;
	mov.u32 	%r5, %nctaid.y;
	mov.u32 	%r6, %ctaid.z;
	mad.lo.s32 	%r7, %r6, %r5, %r3;
	mad.lo.s32 	%r8, %r7, %r4, %r2;
	mov.u32 	%r9, %ntid.x;
	mov.u32 	%r10, %ntid.y;
	mov.u32 	%r11, %ntid.z;
	mov.u32 	%r12, %tid.z;
	mov.u32 	%r13, %tid.y;
	mov.u32 	%r14, %tid.x;
	mad.lo.s32 	%r15, %r8, %r11, %r12;
	mad.lo.s32 	%r16, %r15, %r10, %r13;
	mad.lo.s32 	%r17, %r16, %r9, %r14;
	setp.ge.s32 	%p1, %r17, %r1;
	@%p1 bra 	$L__BB25_2;
	cvta.to.global.u64 	%rd3, %rd1;
	cvta.to.global.u64 	%rd4, %rd2;
	ld.global.f32 	%f1, [%rd3];
	ld.global.f32 	%f2, [%rd4];
	add.f32 	%f3, %f1, %f2;
	st.global.f32 	[%rd3], %f3;
$L__BB25_2:
	ret;

}
	// .globl	sub_ss_f64
.visible .entry sub_ss_f64(
	.param .u64 .ptr .align 1 sub_ss_f64_param_0,
	.param .u64 .ptr .align 1 sub_ss_f64_param_1,
	.param .u32 sub_ss_f64_param_2
)
{
	.reg .pred 	%p<2>;
	.reg .b32 	%r<18>;
	.reg .b64 	%rd<5>;
	.reg .b64 	%fd<4>;

	ld.param.u64 	%rd1, [sub_ss_f64_param_0];
	ld.param.u64 	%rd2, [sub_ss_f64_param_1];
	ld.param.u32 	%r1, [sub_ss_f64_param_2];
	mov.u32 	%r2, %ctaid.x;
	mov.u32 	%r3, %ctaid.y;
	mov.u32 	%r4, %nctaid.x;
	mov.u32 	%r5, %nctaid.y;
	mov.u32 	%r6, %ctaid.z;
	mad.lo.s32 	%r7, %r6, %r5, %r3;
	mad.lo.s32 	%r8, %r7, %r4, %r2;
	mov.u32 	%r9, %ntid.x;
	mov.u32 	%r10, %ntid.y;
	mov.u32 	%r11, %ntid.z;
	mov.u32 	%r12, %tid.z;
	mov.u32 	%r13, %tid.y;
	mov.u32 	%r14, %tid.x;
	mad.lo.s32 	%r15, %r8, %r11, %r12;
	mad.lo.s32 	%r16, %r15, %r10, %r13;
	mad.lo.s32 	%r17, %r16, %r9, %r14;
	setp.ge.s32 	%p1, %r17, %r1;
	@%p1 bra 	$L__BB26_2;
	cvta.to.global.u64 	%rd3, %rd1;
	cvta.to.global.u64 	%rd4, %rd2;
	ld.global.f64 	%fd1, [%rd3];
	ld.global.f64 	%fd2, [%rd4];
	sub.f64 	%fd3, %fd1, %fd2;
	st.global.f64 	[%rd3], %fd3;
$L__BB26_2:
	ret;

}
	// .globl	sub_ss_f32
.visible .entry sub_ss_f32(
	.param .u64 .ptr .align 1 sub_ss_f32_param_0,
	.param .u64 .ptr .align 1 sub_ss_f32_param_1,
	.param .u32 sub_ss_f32_param_2
)
{
	.reg .pred 	%p<2>;
	.reg .b32 	%r<18>;
	.reg .b32 	%f<4>;
	.reg .b64 	%rd<5>;

	ld.param.u64 	%rd1, [sub_ss_f32_param_0];
	ld.param.u64 	%rd2, [sub_ss_f32_param_1];
	ld.param.u32 	%r1, [sub_ss_f32_param_2];
	mov.u32 	%r2, %ctaid.x;
	mov.u32 	%r3, %ctaid.y;
	mov.u32 	%r4, %nctaid.x;
	mov.u32 	%r5, %nctaid.y;
	mov.u32 	%r6, %ctaid.z;
	mad.lo.s32 	%r7, %r6, %r5, %r3;
	mad.lo.s32 	%r8, %r7, %r4, %r2;
	mov.u32 	%r9, %ntid.x;
	mov.u32 	%r10, %ntid.y;
	mov.u32 	%r11, %ntid.z;
	mov.u32 	%r12, %tid.z;
	mov.u32 	%r13, %tid.y;
	mov.u32 	%r14, %tid.x;
	mad.lo.s32 	%r15, %r8, %r11, %r12;
	mad.lo.s32 	%r16, %r15, %r10, %r13;
	mad.lo.s32 	%r17, %r16, %r9, %r14;
	setp.ge.s32 	%p1, %r17, %r1;
	@%p1 bra 	$L__BB27_2;
	cvta.to.global.u64 	%rd3, %rd1;
	cvta.to.global.u64 	%rd4, %rd2;
	ld.global.f32 	%f1, [%rd3];
	ld.global.f32 	%f2, [%rd4];
	sub.f32 	%f3, %f1, %f2;
	st.global.f32 	[%rd3], %f3;
$L__BB27_2:
	ret;

}
	// .globl	mul_ss_f64
.visible .entry mul_ss_f64(
	.param .u64 .ptr .align 1 mul_ss_f64_param_0,
	.param .u64 .ptr .align 1 mul_ss_f64_param_1,
	.param .u32 mul_ss_f64_param_2
)
{
	.reg .pred 	%p<2>;
	.reg .b32 	%r<18>;
	.reg .b64 	%rd<5>;
	.reg .b64 	%fd<4>;

	ld.param.u64 	%rd1, [mul_ss_f64_param_0];
	ld.param.u64 	%rd2, [mul_ss_f64_param_1];
	ld.param.u32 	%r1, [mul_ss_f64_param_2];
	mov.u32 	%r2, %ctaid.x;
	mov.u32 	%r3, %ctaid.y;
	mov.u32 	%r4, %nctaid.x;
	mov.u32 	%r5, %nctaid.y;
	mov.u32 	%r6, %ctaid.z;
	mad.lo.s32 	%r7, %r6, %r5, %r3;
	mad.lo.s32 	%r8, %r7, %r4, %r2;
	mov.u32 	%r9, %ntid.x;
	mov.u32 	%r10, %ntid.y;
	mov.u32 	%r11, %ntid.z;
	mov.u32 	%r12, %tid.z;
	mov.u32 	%r13, %tid.y;
	mov.u32 	%r14, %tid.x;
	mad.lo.s32 	%r15, %r8, %r11, %r12;
	mad.lo.s32 	%r16, %r15, %r10, %r13;
	mad.lo.s32 	%r17, %r16, %r9, %r14;
	setp.ge.s32 	%p1, %r17, %r1;
	@%p1 bra 	$L__BB28_2;
	cvta.to.global.u64 	%rd3, %rd1;
	cvta.to.global.u64 	%rd4, %rd2;
	ld.global.f64 	%fd1, [%rd3];
	ld.global.f64 	%fd2, [%rd4];
	mul.f64 	%fd3, %fd1, %fd2;
	st.global.f64 	[%rd3], %fd3;
$L__BB28_2:
	ret;

}
	// .globl	mul_ss_f32
.visible .entry mul_ss_f32(
	.param .u64 .ptr .align 1 mul_ss_f32_param_0,
	.param .u64 .ptr .align 1 mul_ss_f32_param_1,
	.param .u32 mul_ss_f32_param_2
)
{
	.reg .pred 	%p<2>;
	.reg .b32 	%r<18>;
	.reg .b32 	%f<4>;
	.reg .b64 	%rd<5>;

	ld.param.u64 	%rd1, [mul_ss_f32_param_0];
	ld.param.u64 	%rd2, [mul_ss_f32_param_1];
	ld.param.u32 	%r1, [mul_ss_f32_param_2];
	mov.u32 	%r2, %ctaid.x;
	mov.u32 	%r3, %ctaid.y;
	mov.u32 	%r4, %nctaid.x;
	mov.u32 	%r5, %nctaid.y;
	mov.u32 	%r6, %ctaid.z;
	mad.lo.s32 	%r7, %r6, %r5, %r3;
	mad.lo.s32 	%r8, %r7, %r4, %r2;
	mov.u32 	%r9, %ntid.x;
	mov.u32 	%r10, %ntid.y;
	mov.u32 	%r11, %ntid.z;
	mov.u32 	%r12, %tid.z;
	mov.u32 	%r13, %tid.y;
	mov.u32 	%r14, %tid.x;
	mad.lo.s32 	%r15, %r8, %r11, %r12;
	mad.lo.s32 	%r16, %r15, %r10, %r13;
	mad.lo.s32 	%r17, %r16, %r9, %r14;
	setp.ge.s32 	%p1, %r17, %r1;
	@%p1 bra 	$L__BB29_2;
	cvta.to.global.u64 	%rd3, %rd1;
	cvta.to.global.u64 	%rd4, %rd2;
	ld.global.f32 	%f1, [%rd3];
	ld.global.f32 	%f2, [%rd4];
	mul.f32 	%f3, %f1, %f2;
	st.global.f32 	[%rd3], %f3;
$L__BB29_2:
	ret;

}
	// .globl	div_ss_f64
.visible .entry div_ss_f64(
	.param .u64 .ptr .align 1 div_ss_f64_param_0,
	.param .u64 .ptr .align 1 div_ss_f64_param_1,
	.param .u32 div_ss_f64_param_2
)
{
	.reg .pred 	%p<2>;
	.reg .b32 	%r<18>;
	.reg .b64 	%rd<5>;
	.reg .b64 	%fd<4>;

	ld.param.u64 	%rd1, [div_ss_f64_param_0];
	ld.param.u64 	%rd2, [div_ss_f64_param_1];
	ld.param.u32 	%r1, [div_ss_f64_param_2];
	mov.u32 	%r2, %ctaid.x;
	mov.u32 	%r3, %ctaid.y;
	mov.u32 	%r4, %nctaid.x;
	mov.u32 	%r5, %nctaid.y;
	mov.u32 	%r6, %ctaid.z;
	mad.lo.s32 	%r7, %r6, %r5, %r3;
	mad.lo.s32 	%r8, %r7, %r4, %r2;
	mov.u32 	%r9, %ntid.x;
	mov.u32 	%r10, %ntid.y;
	mov.u32 	%r11, %ntid.z;
	mov.u32 	%r12, %tid.z;
	mov.u32 	%r13, %tid.y;
	mov.u32 	%r14, %tid.x;
	mad.lo.s32 	%r15, %r8, %r11, %r12;
	mad.lo.s32 	%r16, %r15, %r10, %r13;
	mad.lo.s32 	%r17, %r16, %r9, %r14;
	setp.ge.s32 	%p1, %r17, %r1;
	@%p1 bra 	$L__BB30_2;
	cvta.to.global.u64 	%rd3, %rd1;
	cvta.to.global.u64 	%rd4, %rd2;
	ld.global.f64 	%fd1, [%rd3];
	ld.global.f64 	%fd2, [%rd4];
	div.rn.f64 	%fd3, %fd1, %fd2;
	st.global.f64 	[%rd3], %fd3;
$L__BB30_2:
	ret;

}
	// .globl	div_ss_f32
.visible .entry div_ss_f32(
	.param .u64 .ptr .align 1 div_ss_f32_param_0,
	.param .u64 .ptr .align 1 div_ss_f32_param_1,
	.param .u32 div_ss_f32_param_2
)
{
	.reg .pred 	%p<2>;
	.reg .b32 	%r<18>;
	.reg .b32 	%f<4>;
	.reg .b64 	%rd<5>;

	ld.param.u64 	%rd1, [div_ss_f32_param_0];
	ld.param.u64 	%rd2, [div_ss_f32_param_1];
	ld.param.u32 	%r1, [div_ss_f32_param_2];
	mov.u32 	%r2, %ctaid.x;
	mov.u32 	%r3, %ctaid.y;
	mov.u32 	%r4, %nctaid.x;
	mov.u32 	%r5, %nctaid.y;
	mov.u32 	%r6, %ctaid.z;
	mad.lo.s32 	%r7, %r6, %r5, %r3;
	mad.lo.s32 	%r8, %r7, %r4, %r2;
	mov.u32 	%r9, %ntid.x;
	mov.u32 	%r10, %ntid.y;
	mov.u32 	%r11, %ntid.z;
	mov.u32 	%r12, %tid.z;
	mov.u32 	%r13, %tid.y;
	mov.u32 	%r14, %tid.x;
	mad.lo.s32 	%r15, %r8, %r11, %r12;
	mad.lo.s32 	%r16, %r15, %r10, %r13;
	mad.lo.s32 	%r17, %r16, %r9, %r14;
	setp.ge.s32 	%p1, %r17, %r1;
	@%p1 bra 	$L__BB31_2;
	cvta.to.global.u64 	%rd3, %rd1;
	cvta.to.global.u64 	%rd4, %rd2;
	ld.global.f32 	%f1, [%rd3];
	ld.global.f32 	%f2, [%rd4];
	div.rn.f32 	%f3, %f1, %f2;
	st.global.f32 	[%rd3], %f3;
$L__BB31_2:
	ret;

}
	// .globl	pow_vv_f64
.visible .entry pow_vv_f64(
	.param .u64 .ptr .align 1 pow_vv_f64_param_0,
	.param .u64 .ptr .align 1 pow_vv_f64_param_1,
	.param .u32 pow_vv_f64_param_2
)
{
	.reg .pred 	%p<26>;
	.reg .b32 	%r<41>;
	.reg .b64 	%rd<10>;
	.reg .b64 	%fd<26>;

	ld.param.u64 	%rd3, [pow_vv_f64_param_0];
	ld.param.u64 	%rd4, [pow_vv_f64_param_1];
	ld.param.u32 	%r4, [pow_vv_f64_param_2];
	mov.u32 	%r5, %ctaid.x;
	mov.u32 	%r6, %ctaid.y;
	mov.u32 	%r7, %nctaid.x;
	mov.u32 	%r8, %nctaid.y;
	mov.u32 	%r9, %ctaid.z;
	mad.lo.s32 	%r10, %r9, %r8, %r6;
	mad.lo.s32 	%r11, %r10, %r7, %r5;
	mov.u32 	%r12, %ntid.x;
	mov.u32 	%r13, %ntid.y;
	mov.u32 	%r14, %ntid.z;
	mov.u32 	%r15, %tid.z;
	mov.u32 	%r16, %tid.y;
	mov.u32 	%r17, %tid.x;
	mad.lo.s32 	%r18, %r11, %r14, %r15;
	mad.lo.s32 	%r19, %r18, %r13, %r16;
	mad.lo.s32 	%r1, %r19, %r12, %r17;
	setp.ge.s32 	%p4, %r1, %r4;
	@%p4 bra 	$L__BB32_12;
	cvta.to.global.u64 	%rd5, %rd3;
	cvta.to.global.u64 	%rd6, %rd4;
	mul.wide.s32 	%rd7, %r1, 8;
	add.s64 	%rd1, %rd5, %rd7;
	ld.global.f64 	%fd1, [%rd1];
	add.s64 	%rd8, %rd6, %rd7;
	ld.global.f64 	%fd2, [%rd8];
	{
	.reg .b32 %temp; 
	mov.b64 	{%temp, %r2}, %fd1;
	}
	{
	.reg .b32 %temp; 
	mov.b64 	{%temp, %r3}, %fd2;
	}
	shr.u32 	%r20, %r3, 20;
	and.b32  	%r21, %r20, 2047;
	add.s32 	%r22, %r21, -1012;
	mov.b64 	%rd9, %fd2;
	shl.b64 	%rd2, %rd9, %r22;
	setp.eq.s64 	%p3, %rd2, -9223372036854775808;
	abs.f64 	%fd3, %fd1;
	setp.neu.f64 	%p5, %fd1, 0d0000000000000000;
	@%p5 bra 	$L__BB32_3;
	setp.eq.s64 	%p8, %rd2, -9223372036854775808;
	abs.f64 	%fd19, %fd2;
	setp.neu.f64 	%p9, %fd19, 0d3FE0000000000000;
	and.pred  	%p3, %p9, %p8;
	selp.b32 	%r23, %r2, 0, %p3;
	setp.lt.s32 	%p10, %r3, 0;
	or.b32  	%r24, %r23, 2146435072;
	selp.b32 	%r25, %r24, %r23, %p10;
	mov.b32 	%r26, 0;
	mov.b64 	%fd25, {%r26, %r25};
	bra.uni 	$L__BB32_4;
$L__BB32_3:
	{ // callseq 0, 0
	.param .b64 param0;
	st.param.f64 	[param0], %fd3;
	.param .b64 param1;
	st.param.f64 	[param1], %fd2;
	.param .b64 retval0;
	call.uni (retval0), 
	__internal_accurate_pow, 
	(
	param0, 
	param1
	);
	ld.param.f64 	%fd11, [retval0];
	} // callseq 0
	setp.lt.s32 	%p6, %r2, 0;
	cvt.rzi.f64.f64 	%fd13, %fd2;
	setp.neu.f64 	%p7, %fd2, %fd13;
	neg.f64 	%fd15, %fd11;
	selp.f64 	%fd16, %fd15, %fd11, %p3;
	selp.f64 	%fd17, %fd16, %fd11, %p6;
	selp.f64 	%fd18, 0dFFF8000000000000, %fd17, %p7;
	selp.f64 	%fd25, %fd18, %fd17, %p6;
$L__BB32_4:
	add.f64 	%fd20, %fd1, %fd2;
	{
	.reg .b32 %temp; 
	mov.b64 	{%temp, %r27}, %fd20;
	}
	and.b32  	%r28, %r27, 2146435072;
	setp.ne.s32 	%p11, %r28, 2146435072;
	@%p11 bra 	$L__BB32_11;
	setp.num.f64 	%p12, %fd1, %fd1;
	setp.num.f64 	%p13, %fd2, %fd2;
	and.pred  	%p14, %p12, %p13;
	@%p14 bra 	$L__BB32_7;
	add.rn.f64 	%fd25, %fd1, %fd2;
	bra.uni 	$L__BB32_11;
$L__BB32_7:
	abs.f64 	%fd21, %fd2;
	setp.neu.f64 	%p15, %fd21, 0d7FF0000000000000;
	@%p15 bra 	$L__BB32_9;
	setp.gt.f64 	%p20, %fd3, 0d3FF0000000000000;
	selp.b32 	%r36, 2146435072, 0, %p20;
	setp.lt.s32 	%p21, %r3, 0;
	xor.b32  	%r37, %r36, 2146435072;
	selp.b32 	%r38, %r37, %r36, %p21;
	setp.eq.f64 	%p22, %fd1, 0dBFF0000000000000;
	selp.b32 	%r39, 1072693248, %r38, %p22;
	mov.b32 	%r40, 0;
	mov.b64 	%fd25, {%r40, %r39};
	bra.uni 	$L__BB32_11;
$L__BB32_9:
	setp.neu.f64 	%p16, %fd3, 0d7FF0000000000000;
	@%p16 bra 	$L__BB32_11;
	setp.lt.s32 	%p17, %r2, 0;
	setp.lt.s32 	%p18, %r3, 0;
	selp.b32 	%r29, 0, 2146435072, %p18;
	and.b32  	%r30, %r3, 2147483647;
	setp.ne.s32 	%p19, %r30, 1071644672;
	or.b32  	%r31, %r29, -2147483648;
	selp.b32 	%r32, %r31, %r29, %p19;
	selp.b32 	%r33, %r32, %r29, %p3;
	selp.b32 	%r34, %r33, %r29, %p17;
	mov.b32 	%r35, 0;
	mov.b64 	%fd25, {%r35, %r34};
$L__BB32_11:
	setp.eq.f64 	%p23, %fd1, 0d3FF0000000000000;
	setp.eq.f64 	%p24, %fd2, 0d0000000000000000;
	selp.f64 	%fd22, 0d3FF0000000000000, %fd25, %p24;
	selp.f64 	%fd23, 0d3FF0000000000000, %fd22, %p23;
	st.global.f64 	[%rd1], %fd23;
$L__BB32_12:
	ret;

}
	// .globl	pow_vv_f32
.visible .entry pow_vv_f32(
	.param .u64 .ptr .align 1 pow_vv_f32_param_0,
	.param .u64 .ptr .align 1 pow_vv_f32_param_1,
	.param .u32 pow_vv_f32_param_2
)
{
	.reg .pred 	%p<23>;
	.reg .b32 	%r<32>;
	.reg .b32 	%f<78>;
	.reg .b64 	%rd<8>;

	ld.param.u64 	%rd2, [pow_vv_f32_param_0];
	ld.param.u64 	%rd3, [pow_vv_f32_param_1];
	ld.param.u32 	%r2, [pow_vv_f32_param_2];
	mov.u32 	%r3, %ctaid.x;
	mov.u32 	%r4, %ctaid.y;
	mov.u32 	%r5, %nctaid.x;
	mov.u32 	%r6, %nctaid.y;
	mov.u32 	%r7, %ctaid.z;
	mad.lo.s32 	%r8, %r7, %r6, %r4;
	mad.lo.s32 	%r9, %r8, %r5, %r3;
	mov.u32 	%r10, %ntid.x;
	mov.u32 	%r11, %ntid.y;
	mov.u32 	%r12, %ntid.z;
	mov.u32 	%r13, %tid.z;
	mov.u32 	%r14, %tid.y;
	mov.u32 	%r15, %tid.x;
	mad.lo.s32 	%r16, %r9, %r12, %r13;
	mad.lo.s32 	%r17, %r16, %r11, %r14;
	mad.lo.s32 	%r1, %r17, %r10, %r15;
	setp.ge.s32 	%p1, %r1, %r2;
	mov.f32 	%f77, 0f3F800000;
	@%p1 bra 	$L__BB33_10;
	cvta.to.global.u64 	%rd4, %rd2;
	cvta.to.global.u64 	%rd5, %rd3;
	mul.wide.s32 	%rd6, %r1, 4;
	add.s64 	%rd1, %rd4, %rd6;
	ld.global.f32 	%f1, [%rd1];
	add.s64 	%rd7, %rd5, %rd6;
	ld.global.f32 	%f12, [%rd7];
	mul.f32 	%f13, %f12, 0f3F000000;
	cvt.rzi.f32.f32 	%f14, %f13;
	add.f32 	%f15, %f14, %f14;
	sub.f32 	%f16, %f12, %f15;
	abs.f32 	%f3, %f16;
	abs.f32 	%f4, %f1;
	setp.lt.f32 	%p2, %f4, 0f00800000;
	mul.f32 	%f17, %f4, 0f4B800000;
	selp.f32 	%f18, %f17, %f4, %p2;
	selp.f32 	%f19, 0fC1C00000, 0f00000000, %p2;
	mov.b32 	%r18, %f18;
	add.s32 	%r19, %r18, -1060439283;
	and.b32  	%r20, %r19, -8388608;
	sub.s32 	%r21, %r18, %r20;
	mov.b32 	%f20, %r21;
	cvt.rn.f32.s32 	%f21, %r20;
	fma.rn.f32 	%f22, %f21, 0f34000000, %f19;
	add.f32 	%f23, %f20, 0fBF800000;
	add.f32 	%f24, %f20, 0f3F800000;
	rcp.approx.ftz.f32 	%f25, %f24;
	add.f32 	%f26, %f23, %f23;
	mul.f32 	%f27, %f26, %f25;
	mul.f32 	%f28, %f27, %f27;
	sub.f32 	%f29, %f23, %f27;
	add.f32 	%f30, %f29, %f29;
	neg.f32 	%f31, %f27;
	fma.rn.f32 	%f32, %f31, %f23, %f30;
	mul.rn.f32 	%f33, %f25, %f32;
	fma.rn.f32 	%f34, %f28, 0f3A2C32E4, 0f3B52E7DB;
	fma.rn.f32 	%f35, %f34, %f28, 0f3C93BB73;
	fma.rn.f32 	%f36, %f35, %f28, 0f3DF6384F;
	mul.rn.f32 	%f37, %f36, %f28;
	fma.rn.f32 	%f38, %f27, 0f3FB8AA3B, %f22;
	sub.f32 	%f39, %f22, %f38;
	fma.rn.f32 	%f40, %f27, 0f3FB8AA3B, %f39;
	fma.rn.f32 	%f41, %f33, 0f3FB8AA3B, %f40;
	fma.rn.f32 	%f42, %f27, 0f32A55E34, %f41;
	mul.f32 	%f43, %f37, 0f40400000;
	fma.rn.f32 	%f44, %f43, %f33, %f42;
	fma.rn.f32 	%f45, %f37, %f27, %f44;
	add.rn.f32 	%f46, %f38, %f45;
	neg.f32 	%f47, %f38;
	add.rn.f32 	%f48, %f46, %f47;
	neg.f32 	%f49, %f48;
	add.rn.f32 	%f50, %f45, %f49;
	mul.rn.f32 	%f51, %f46, %f12;
	neg.f32 	%f52, %f51;
	fma.rn.f32 	%f53, %f46, %f12, %f52;
	fma.rn.f32 	%f54, %f50, %f12, %f53;
	cvt.rni.f32.f32 	%f55, %f51;
	sub.f32 	%f56, %f51, %f55;
	add.f32 	%f57, %f56, %f54;
	fma.rn.f32 	%f58, %f57, 0f391FCB8E, 0f3AAF85ED;
	fma.rn.f32 	%f59, %f58, %f57, 0f3C1D9856;
	fma.rn.f32 	%f60, %f59, %f57, 0f3D6357BB;
	fma.rn.f32 	%f61, %f60, %f57, 0f3E75FDEC;
	fma.rn.f32 	%f62, %f61, %f57, 0f3F317218;
	fma.rn.f32 	%f63, %f62, %f57, 0f3F800000;
	cvt.rzi.s32.f32 	%r22, %f55;
	setp.gt.f32 	%p3, %f55, 0f00000000;
	selp.b32 	%r23, 0, -2097152000, %p3;
	add.s32 	%r24, %r23, 2130706432;
	mov.b32 	%f64, %r24;
	mul.f32 	%f65, %f63, %f64;
	shl.b32 	%r25, %r22, 23;
	sub.s32 	%r26, %r25, %r23;
	mov.b32 	%f66, %r26;
	mul.f32 	%f67, %f65, %f66;
	abs.f32 	%f68, %f51;
	setp.gt.f32 	%p4, %f68, 0f43180000;
	setp.lt.f32 	%p5, %f51, 0f00000000;
	selp.f32 	%f69, 0f00000000, 0f7F800000, %p5;
	selp.f32 	%f5, %f69, %f67, %p4;
	setp.eq.f32 	%p6, %f1, 0f3F800000;
	setp.eq.f32 	%p7, %f12, 0f00000000;
	or.pred  	%p8, %p6, %p7;
	@%p8 bra 	$L__BB33_9;
	setp.num.f32 	%p9, %f4, %f4;
	abs.f32 	%f70, %f12;
	setp.num.f32 	%p10, %f70, %f70;
	and.pred  	%p11, %p9, %p10;
	@%p11 bra 	$L__BB33_4;
	add.rn.f32 	%f77, %f1, %f12;
	bra.uni 	$L__BB33_9;
$L__BB33_4:
	setp.neu.f32 	%p12, %f1, 0f00000000;
	setp.neu.f32 	%p13, %f4, 0f7F800000;
	and.pred  	%p14, %p12, %p13;
	@%p14 bra 	$L__BB33_6;
	setp.neu.f32 	%p21, %f3, 0f3F800000;
	add.f32 	%f75, %f1, %f1;
	mov.b32 	%r27, %f75;
	setp.lt.f32 	%p22, %f12, 0f00000000;
	xor.b32  	%r28, %r27, 2139095040;
	selp.b32 	%r29, %r28, %r27, %p22;
	and.b32  	%r30, %r29, 2147483647;
	selp.b32 	%r31, %r30, %r29, %p21;
	mov.b32 	%f77, %r31;
	bra.uni 	$L__BB33_9;
$L__BB33_6:
	setp.eq.f32 	%p15, %f1, 0fBF800000;
	setp.eq.f32 	%p16, %f70, 0f7F800000;
	and.pred  	%p17, %p15, %p16;
	@%p17 bra 	$L__BB33_9;
	setp.geu.f32 	%p18, %f1, 0f00000000;
	mov.f32 	%f77, %f5;
	@%p18 bra 	$L__BB33_9;
	setp.neu.f32 	%p19, %f3, 0f3F800000;
	neg.f32 	%f72, %f5;
	selp.f32 	%f73, %f5, %f72, %p19;
	cvt.rmi.f32.f32 	%f74, %f12;
	setp.neu.f32 	%p20, %f12, %f74;
	selp.f32 	%f77, 0f7FFFFFFF, %f73, %p20;
$L__BB33_9:
	st.global.f32 	[%rd1], %f77;
$L__BB33_10:
	ret;

}
	// .globl	pow_vs_f64
.visible .entry pow_vs_f64(
	.param .u64 .ptr .align 1 pow_vs_f64_param_0,
	.param .u64 .ptr .align 1 pow_vs_f64_param_1,
	.param .u32 pow_vs_f64_param_2
)
{
	.reg .pred 	%p<26>;
	.reg .b32 	%r<41>;
	.reg .b64 	%rd<9>;
	.reg .b64 	%fd<26>;

	ld.param.u64 	%rd3, [pow_vs_f64_param_0];
	ld.param.u64 	%rd4, [pow_vs_f64_param_1];
	ld.param.u32 	%r4, [pow_vs_f64_param_2];
	mov.u32 	%r5, %ctaid.x;
	mov.u32 	%r6, %ctaid.y;
	mov.u32 	%r7, %nctaid.x;
	mov.u32 	%r8, %nctaid.y;
	mov.u32 	%r9, %ctaid.z;
	mad.lo.s32 	%r10, %r9, %r8, %r6;
	mad.lo.s32 	%r11, %r10, %r7, %r5;
	mov.u32 	%r12, %ntid.x;
	mov.u32 	%r13, %ntid.y;
	mov.u32 	%r14, %ntid.z;
	mov.u32 	%r15, %tid.z;
	mov.u32 	%r16, %tid.y;
	mov.u32 	%r17, %tid.x;
	mad.lo.s32 	%r18, %r11, %r14, %r15;
	mad.lo.s32 	%r19, %r18, %r13, %r16;
	mad.lo.s32 	%r1, %r19, %r12, %r17;
	setp.ge.s32 	%p4, %r1, %r4;
	@%p4 bra 	$L__BB34_12;
	cvta.to.global.u64 	%rd5, %rd3;
	cvta.to.global.u64 	%rd6, %rd4;
	mul.wide.s32 	%rd7, %r1, 8;
	add.s64 	%rd1, %rd5, %rd7;
	ld.global.f64 	%fd1, [%rd1];
	ld.global.f64 	%fd2, [%rd6];
	{
	.reg .b32 %temp; 
	mov.b64 	{%temp, %r2}, %fd1;
	}
	{
	.reg .b32 %temp; 
	mov.b64 	{%temp, %r3}, %fd2;
	}
	shr.u32 	%r20, %r3, 20;
	and.b32  	%r21, %r20, 2047;
	add.s32 	%r22, %r21, -1012;
	mov.b64 	%rd8, %fd2;
	shl.b64 	%rd2, %rd8, %r22;
	setp.eq.s64 	%p3, %rd2, -9223372036854775808;
	abs.f64 	%fd3, %fd1;
	setp.neu.f64 	%p5, %fd1, 0d0000000000000000;
	@%p5 bra 	$L__BB34_3;
	setp.eq.s64 	%p8, %rd2, -9223372036854775808;
	abs.f64 	%fd19, %fd2;
	setp.neu.f64 	%p9, %fd19, 0d3FE0000000000000;
	and.pred  	%p3, %p9, %p8;
	selp.b32 	%r23, %r2, 0, %p3;
	setp.lt.s32 	%p10, %r3, 0;
	or.b32  	%r24, %r23, 2146435072;
	selp.b32 	%r25, %r24, %r23, %p10;
	mov.b32 	%r26, 0;
	mov.b64 	%fd25, {%r26, %r25};
	bra.uni 	$L__BB34_4;
$L__BB34_3:
	{ // callseq 1, 0
	.param .b64 param0;
	st.param.f64 	[param0], %fd3;
	.param .b64 param1;
	st.param.f64 	[param1], %fd2;
	.param .b64 retval0;
	call.uni (retval0), 
	__internal_accurate_pow, 
	(
	param0, 
	param1
	);
	ld.param.f64 	%fd11, [retval0];
	} // callseq 1
	setp.lt.s32 	%p6, %r2, 0;
	cvt.rzi.f64.f64 	%fd13, %fd2;
	setp.neu.f64 	%p7, %fd2, %fd13;
	neg.f64 	%fd15, %fd11;
	selp.f64 	%fd16, %fd15, %fd11, %p3;
	selp.f64 	%fd17, %fd16, %fd11, %p6;
	selp.f64 	%fd18, 0dFFF8000000000000, %fd17, %p7;
	selp.f64 	%fd25, %fd18, %fd17, %p6;
$L__BB34_4:
	add.f64 	%fd20, %fd1, %fd2;
	{
	.reg .b32 %temp; 
	mov.b64 	{%temp, %r27}, %fd20;
	}
	and.b32  	%r28, %r27, 2146435072;
	setp.ne.s32 	%p11, %r28, 2146435072;
	@%p11 bra 	$L__BB34_11;
	setp.num.f64 	%p12, %fd1, %fd1;
	setp.num.f64 	%p13, %fd2, %fd2;
	and.pred  	%p14, %p12, %p13;
	@%p14 bra 	$L__BB34_7;
	add.rn.f64 	%fd25, %fd1, %fd2;
	bra.uni 	$L__BB34_11;
$L__BB34_7:
	abs.f64 	%fd21, %fd2;
	setp.neu.f64 	%p15, %fd21, 0d7FF0000000000000;
	@%p15 bra 	$L__BB34_9;
	setp.gt.f64 	%p20, %fd3, 0d3FF0000000000000;
	selp.b32 	%r36, 2146435072, 0, %p20;
	setp.lt.s32 	%p21, %r3, 0;
	xor.b32  	%r37, %r36, 2146435072;
	selp.b32 	%r38, %r37, %r36, %p21;
	setp.eq.f64 	%p22, %fd1, 0dBFF0000000000000;
	selp.b32 	%r39, 1072693248, %r38, %p22;
	mov.b32 	%r40, 0;
	mov.b64 	%fd25, {%r40, %r39};
	bra.uni 	$L__BB34_11;
$L__BB34_9:
	setp.neu.f64 	%p16, %fd3, 0d7FF0000000000000;
	@%p16 bra 	$L__BB34_11;
	setp.lt.s32 	%p17, %r2, 0;
	setp.lt.s32 	%p18, %r3, 0;
	selp.b32 	%r29, 0, 2146435072, %p18;
	and.b32  	%r30, %r3, 2147483647;
	setp.ne.s32 	%p19, %r30, 1071644672;
	or.b32  	%r31, %r29, -2147483648;
	selp.b32 	%r32, %r31, %r29, %p19;
	selp.b32 	%r33, %r32, %r29, %p3;
	selp.b32 	%r34, %r33, %r29, %p17;
	mov.b32 	%r35, 0;
	mov.b64 	%fd25, {%r35, %r34};
$L__BB34_11:
	setp.eq.f64 	%p23, %fd1, 0d3FF0000000000000;
	setp.eq.f64 	%p24, %fd2, 0d0000000000000000;
	selp.f64 	%fd22, 0d3FF0000000000000, %fd25, %p24;
	selp.f64 	%fd23, 0d3FF0000000000000, %fd22, %p23;
	st.global.f64 	[%rd1], %fd23;
$L__BB34_12:
	ret;

}
	// .globl	pow_vs_f32
.visible .entry pow_vs_f32(
	.param .u64 .ptr .align 1 pow_vs_f32_param_0,
	.param .u64 .ptr .align 1 pow_vs_f32_param_1,
	.param .u32 pow_vs_f32_param_2
)
{
	.reg .pred 	%p<23>;
	.reg .b32 	%r<32>;
	.reg .b32 	%f<78>;
	.reg .b64 	%rd<7>;

	ld.param.u64 	%rd2, [pow_vs_f32_param_0];
	ld.param.u64 	%rd3, [pow_vs_f32_param_1];
	ld.param.u32 	%r2, [pow_vs_f32_param_2];
	mov.u32 	%r3, %ctaid.x;
	mov.u32 	%r4, %ctaid.y;
	mov.u32 	%r5, %nctaid.x;
	mov.u32 	%r6, %nctaid.y;
	mov.u32 	%r7, %ctaid.z;
	mad.lo.s32 	%r8, %r7, %r6, %r4;
	mad.lo.s32 	%r9, %r8, %r5, %r3;
	mov.u32 	%r10, %ntid.x;
	mov.u32 	%r11, %ntid.y;
	mov.u32 	%r12, %ntid.z;
	mov.u32 	%r13, %tid.z;
	mov.u32 	%r14, %tid.y;
	mov.u32 	%r15, %tid.x;
	mad.lo.s32 	%r16, %r9, %r12, %r13;
	mad.lo.s32 	%r17, %r16, %r11, %r14;
	mad.lo.s32 	%r1, %r17, %r10, %r15;
	setp.ge.s32 	%p1, %r1, %r2;
	mov.f32 	%f77, 0f3F800000;
	@%p1 bra 	$L__BB35_10;
	cvta.to.global.u64 	%rd4, %rd2;
	cvta.to.global.u64 	%rd5, %rd3;
	mul.wide.s32 	%rd6, %r1, 4;
	add.s64 	%rd1, %rd4, %rd6;
	ld.global.f32 	%f1, [%rd1];
	ld.global.f32 	%f12, [%rd5];
	mul.f32 	%f13, %f12, 0f3F000000;
	cvt.rzi.f32.f32 	%f14, %f13;
	add.f32 	%f15, %f14, %f14;
	sub.f32 	%f16, %f12, %f15;
	abs.f32 	%f3, %f16;
	abs.f32 	%f4, %f1;
	setp.lt.f32 	%p2, %f4, 0f00800000;
	mul.f32 	%f17, %f4, 0f4B800000;
	selp.f32 	%f18, %f17, %f4, %p2;
	selp.f32 	%f19, 0fC1C00000, 0f00000000, %p2;
	mov.b32 	%r18, %f18;
	add.s32 	%r19, %r18, -1060439283;
	and.b32  	%r20, %r19, -8388608;
	sub.s32 	%r21, %r18, %r20;
	mov.b32 	%f20, %r21;
	cvt.rn.f32.s32 	%f21, %r20;
	fma.rn.f32 	%f22, %f21, 0f34000000, %f19;
	add.f32 	%f23, %f20, 0fBF800000;
	add.f32 	%f24, %f20, 0f3F800000;
	rcp.approx.ftz.f32 	%f25, %f24;
	add.f32 	%f26, %f23, %f23;
	mul.f32 	%f27, %f26, %f25;
	mul.f32 	%f28, %f27, %f27;
	sub.f32 	%f29, %f23, %f27;
	add.f32 	%f30, %f29, %f29;
	neg.f32 	%f31, %f27;
	fma.rn.f32 	%f32, %f31, %f23, %f30;
	mul.rn.f32 	%f33, %f25, %f32;
	fma.rn.f32 	%f34, %f28, 0f3A2C32E4, 0f3B52E7DB;
	fma.rn.f32 	%f35, %f34, %f28, 0f3C93BB73;
	fma.rn.f32 	%f36, %f35, %f28, 0f3DF6384F;
	mul.rn.f32 	%f37, %f36, %f28;
	fma.rn.f32 	%f38, %f27, 0f3FB8AA3B, %f22;
	sub.f32 	%f39, %f22, %f38;
	fma.rn.f32 	%f40, %f27, 0f3FB8AA3B, %f39;
	fma.rn.f32 	%f41, %f33, 0f3FB8AA3B, %f40;
	fma.rn.f32 	%f42, %f27, 0f32A55E34, %f41;
	mul.f32 	%f43, %f37, 0f40400000;
	fma.rn.f32 	%f44, %f43, %f33, %f42;
	fma.rn.f32 	%f45, %f37, %f27, %f44;
	add.rn.f32 	%f46, %f38, %f45;
	neg.f32 	%f47, %f38;
	add.rn.f32 	%f48, %f46, %f47;
	neg.f32 	%f49, %f48;
	add.rn.f32 	%f50, %f45, %f49;
	mul.rn.f32 	%f51, %f46, %f12;
	neg.f32 	%f52, %f51;
	fma.rn.f32 	%f53, %f46, %f12, %f52;
	fma.rn.f32 	%f54, %f50, %f12, %f53;
	cvt.rni.f32.f32 	%f55, %f51;
	sub.f32 	%f56, %f51, %f55;
	add.f32 	%f57, %f56, %f54;
	fma.rn.f32 	%f58, %f57, 0f391FCB8E, 0f3AAF85ED;
	fma.rn.f32 	%f59, %f58, %f57, 0f3C1D9856;
	fma.rn.f32 	%f60, %f59, %f57, 0f3D6357BB;
	fma.rn.f32 	%f61, %f60, %f57, 0f3E75FDEC;
	fma.rn.f32 	%f62, %f61, %f57, 0f3F317218;
	fma.rn.f32 	%f63, %f62, %f57, 0f3F800000;
	cvt.rzi.s32.f32 	%r22, %f55;
	setp.gt.f32 	%p3, %f55, 0f00000000;
	selp.b32 	%r23, 0, -2097152000, %p3;
	add.s32 	%r24, %r23, 2130706432;
	mov.b32 	%f64, %r24;
	mul.f32 	%f65, %f63, %f64;
	shl.b32 	%r25, %r22, 23;
	sub.s32 	%r26, %r25, %r23;
	mov.b32 	%f66, %r26;
	mul.f32 	%f67, %f65, %f66;
	abs.f32 	%f68, %f51;
	setp.gt.f32 	%p4, %f68, 0f43180000;
	setp.lt.f32 	%p5, %f51, 0f00000000;
	selp.f32 	%f69, 0f00000000, 0f7F800000, %p5;
	selp.f32 	%f5, %f69, %f67, %p4;
	setp.eq.f32 	%p6, %f1, 0f3F800000;
	setp.eq.f32 	%p7, %f12, 0f00000000;
	or.pred  	%p8, %p6, %p7;
	@%p8 bra 	$L__BB35_9;
	setp.num.f32 	%p9, %f4, %f4;
	abs.f32 	%f70, %f12;
	setp.num.f32 	%p10, %f70, %f70;
	and.pred  	%p11, %p9, %p10;
	@%p11 bra 	$L__BB35_4;
	add.rn.f32 	%f77, %f1, %f12;
	bra.uni 	$L__BB35_9;
$L__BB35_4:
	setp.neu.f32 	%p12, %f1, 0f00000000;
	setp.neu.f32 	%p13, %f4, 0f7F800000;
	and.pred  	%p14, %p12, %p13;
	@%p14 bra 	$L__BB35_6;
	setp.neu.f32 	%p21, %f3, 0f3F800000;
	add.f32 	%f75, %f1, %f1;
	mov.b32 	%r27, %f75;
	setp.lt.f32 	%p22, %f12, 0f00000000;
	xor.b32  	%r28, %r27, 2139095040;
	selp.b32 	%r29, %r28, %r27, %p22;
	and.b32  	%r30, %r29, 2147483647;
	selp.b32 	%r31, %r30, %r29, %p21;
	mov.b32 	%f77, %r31;
	bra.uni 	$L__BB35_9;
$L__BB35_6:
	setp.eq.f32 	%p15, %f1, 0fBF800000;
	setp.eq.f32 	%p16, %f70, 0f7F800000;
	and.pred  	%p17, %p15, %p16;
	@%p17 bra 	$L__BB35_9;
	setp.geu.f32 	%p18, %f1, 0f00000000;
	mov.f32 	%f77, %f5;
	@%p18 bra 	$L__BB35_9;
	setp.neu.f32 	%p19, %f3, 0f3F800000;
	neg.f32 	%f72, %f5;
	selp.f32 	%f73, %f5, %f72, %p19;
	cvt.rmi.f32.f32 	%f74, %f12;
	setp.neu.f32 	%p20, %f12, %f74;
	selp.f32 	%f77, 0f7FFFFFFF, %f73, %p20;
$L__BB35_9:
	st.global.f32 	[%rd1], %f77;
$L__BB35_10:
	ret;

}
	// .globl	pow_sv_f64
.visible .entry pow_sv_f64(
	.param .u64 .ptr .align 1 pow_sv_f64_param_0,
	.param .u64 .ptr .align 1 pow_sv_f64_param_1,
	.param .u32 pow_sv_f64_param_2
)
{
	.reg .pred 	%p<26>;
	.reg .b32 	%r<41>;
	.reg .b64 	%rd<9>;
	.reg .b64 	%fd<26>;

	ld.param.u64 	%rd3, [pow_sv_f64_param_0];
	ld.param.u64 	%rd4, [pow_sv_f64_param_1];
	ld.param.u32 	%r4, [pow_sv_f64_param_2];
	mov.u32 	%r5, %ctaid.x;
	mov.u32 	%r6, %ctaid.y;
	mov.u32 	%r7, %nctaid.x;
	mov.u32 	%r8, %nctaid.y;
	mov.u32 	%r9, %ctaid.z;
	mad.lo.s32 	%r10, %r9, %r8, %r6;
	mad.lo.s32 	%r11, %r10, %r7, %r5;
	mov.u32 	%r12, %ntid.x;
	mov.u32 	%r13, %ntid.y;
	mov.u32 	%r14, %ntid.z;
	mov.u32 	%r15, %tid.z;
	mov.u32 	%r16, %tid.y;
	mov.u32 	%r17, %tid.x;
	mad.lo.s32 	%r18, %r11, %r14, %r15;
	mad.lo.s32 	%r19, %r18, %r13, %r16;
	mad.lo.s32 	%r1, %r19, %r12, %r17;
	setp.ge.s32 	%p4, %r1, %r4;
	@%p4 bra 	$L__BB36_12;
	cvta.to.global.u64 	%rd5, %rd3;
	cvta.to.global.u64 	%rd6, %rd4;
	ld.global.f64 	%fd1, [%rd5];
	mul.wide.s32 	%rd7, %r1, 8;
	add.s64 	%rd1, %rd6, %rd7;
	ld.global.f64 	%fd2, [%rd1];
	{
	.reg .b32 %temp; 
	mov.b64 	{%temp, %r2}, %fd1;
	}
	{
	.reg .b32 %temp; 
	mov.b64 	{%temp, %r3}, %fd2;
	}
	shr.u32 	%r20, %r3, 20;
	and.b32  	%r21, %r20, 2047;
	add.s32 	%r22, %r21, -1012;
	mov.b64 	%rd8, %fd2;
	shl.b64 	%rd2, %rd8, %r22;
	setp.eq.s64 	%p3, %rd2, -9223372036854775808;
	abs.f64 	%fd3, %fd1;
	setp.neu.f64 	%p5, %fd1, 0d0000000000000000;
	@%p5 bra 	$L__BB36_3;
	setp.eq.s64 	%p8, %rd2, -9223372036854775808;
	abs.f64 	%fd19, %fd2;
	setp.neu.f64 	%p9, %fd19, 0d3FE0000000000000;
	and.pred  	%p3, %p9, %p8;
	selp.b32 	%r23, %r2, 0, %p3;
	setp.lt.s32 	%p10, %r3, 0;
	or.b32  	%r24, %r23, 2146435072;
	selp.b32 	%r25, %r24, %r23, %p10;
	mov.b32 	%r26, 0;
	mov.b64 	%fd25, {%r26, %r25};
	bra.uni 	$L__BB36_4;
$L__BB36_3:
	{ // callseq 2, 0
	.param .b64 param0;
	st.param.f64 	[param0], %fd3;
	.param .b64 param1;
	st.param.f64 	[param1], %fd2;
	.param .b64 retval0;
	call.uni (retval0), 
	__internal_accurate_pow, 
	(
	param0, 
	param1
	);
	ld.param.f64 	%fd11, [retval0];
	} // callseq 2
	setp.lt.s32 	%p6, %r2, 0;
	cvt.rzi.f64.f64 	%fd13, %fd2;
	setp.neu.f64 	%p7, %fd2, %fd13;
	neg.f64 	%fd15, %fd11;
	selp.f64 	%fd16, %fd15, %fd11, %p3;
	selp.f64 	%fd17, %fd16, %fd11, %p6;
	selp.f64 	%fd18, 0dFFF8000000000000, %fd17, %p7;
	selp.f64 	%fd25, %fd18, %fd17, %p6;
$L__BB36_4:
	add.f64 	%fd20, %fd1, %fd2;
	{
	.reg .b32 %temp; 
	mov.b64 	{%temp, %r27}, %fd20;
	}
	and.b32  	%r28, %r27, 2146435072;
	setp.ne.s32 	%p11, %r28, 2146435072;
	@%p11 bra 	$L__BB36_11;
	setp.num.f64 	%p12, %fd1, %fd1;
	setp.num.f64 	%p13, %fd2, %fd2;
	and.pred  	%p14, %p12, %p13;
	@%p14 bra 	$L__BB36_7;
	add.rn.f64 	%fd25, %fd1, %fd2;
	bra.uni 	$L__BB36_11;
$L__BB36_7:
	abs.f64 	%fd21, %fd2;
	setp.neu.f64 	%p15, %fd21, 0d7FF0000000000000;
	@%p15 bra 	$L__BB36_9;
	setp.gt.f64 	%p20, %fd3, 0d3FF0000000000000;
	selp.b32 	%r36, 2146435072, 0, %p20;
	setp.lt.s32 	%p21, %r3, 0;
	xor.b32  	%r37, %r36, 2146435072;
	selp.b32 	%r38, %r37, %r36, %p21;
	setp.eq.f64 	%p22, %fd1, 0dBFF0000000000000;
	selp.b32 	%r39, 1072693248, %r38, %p22;
	mov.b32 	%r40, 0;
	mov.b64 	%fd25, {%r40, %r39};
	bra.uni 	$L__BB36_11;
$L__BB36_9:
	setp.neu.f64 	%p16, %fd3, 0d7FF0000000000000;
	@%p16 bra 	$L__BB36_11;
	setp.lt.s32 	%p17, %r2, 0;
	setp.lt.s32 	%p18, %r3, 0;
	selp.b32 	%r29, 0, 2146435072, %p18;
	and.b32  	%r30, %r3, 2147483647;
	setp.ne.s32 	%p19, %r30, 1071644672;
	or.b32  	%r31, %r29, -2147483648;
	selp.b32 	%r32, %r31, %r29, %p19;
	selp.b32 	%r33, %r32, %r29, %p3;
	selp.b32 	%r34, %r33, %r29, %p17;
	mov.b32 	%r35, 0;
	mov.b64 	%fd25, {%r35, %r34};
$L__BB36_11:
	setp.eq.f64 	%p23, %fd1, 0d3FF0000000000000;
	setp.eq.f64 	%p24, %fd2, 0d0000000000000000;
	selp.f64 	%fd22, 0d3FF0000000000000, %fd25, %p24;
	selp.f64 	%fd23, 0d3FF0000000000000, %fd22, %p23;
	st.global.f64 	[%rd1], %fd23;
$L__BB36_12:
	ret;

}
	// .globl	pow_sv_f32
.visible .entry pow_sv_f32(
	.param .u64 .ptr .align 1 pow_sv_f32_param_0,
	.param .u64 .ptr .align 1 pow_sv_f32_param_1,
	.param .u32 pow_sv_f32_param_2
)
{
	.reg .pred 	%p<23>;
	.reg .b32 	%r<32>;
	.reg .b32 	%f<78>;
	.reg .b64 	%rd<7>;

	ld.param.u64 	%rd2, [pow_sv_f32_param_0];
	ld.param.u64 	%rd3, [pow_sv_f32_param_1];
	ld.param.u32 	%r2, [pow_sv_f32_param_2];
	mov.u32 	%r3, %ctaid.x;
	mov.u32 	%r4, %ctaid.y;
	mov.u32 	%r5, %nctaid.x;
	mov.u32 	%r6, %nctaid.y;
	mov.u32 	%r7, %ctaid.z;
	mad.lo.s32 	%r8, %r7, %r6, %r4;
	mad.lo.s32 	%r9, %r8, %r5, %r3;
	mov.u32 	%r10, %ntid.x;
	mov.u32 	%r11, %ntid.y;
	mov.u32 	%r12, %ntid.z;
	mov.u32 	%r13, %tid.z;
	mov.u32 	%r14, %tid.y;
	mov.u32 	%r15, %tid.x;
	mad.lo.s32 	%r16, %r9, %r12, %r13;
	mad.lo.s32 	%r17, %r16, %r11, %r14;
	mad.lo.s32 	%r1, %r17, %r10, %r15;
	setp.ge.s32 	%p1, %r1, %r2;
	mov.f32 	%f77, 0f3F800000;
	@%p1 bra 	$L__BB37_10;
	cvta.to.global.u64 	%rd4, %rd2;
	cvta.to.global.u64 	%rd5, %rd3;
	ld.global.f32 	%f1, [%rd4];
	mul.wide.s32 	%rd6, %r1, 4;
	add.s64 	%rd1, %rd5, %rd6;
	ld.global.f32 	%f12, [%rd1];
	mul.f32 	%f13, %f12, 0f3F000000;
	cvt.rzi.f32.f32 	%f14, %f13;
	add.f32 	%f15, %f14, %f14;
	sub.f32 	%f16, %f12, %f15;
	abs.f32 	%f3, %f16;
	abs.f32 	%f4, %f1;
	setp.lt.f32 	%p2, %f4, 0f00800000;
	mul.f32 	%f17, %f4, 0f4B800000;
	selp.f32 	%f18, %f17, %f4, %p2;
	selp.f32 	%f19, 0fC1C00000, 0f00000000, %p2;
	mov.b32 	%r18, %f18;
	add.s32 	%r19, %r18, -1060439283;
	and.b32  	%r20, %r19, -8388608;
	sub.s32 	%r21, %r18, %r20;
	mov.b32 	%f20, %r21;
	cvt.rn.f32.s32 	%f21, %r20;
	fma.rn.f32 	%f22, %f21, 0f34000000, %f19;
	add.f32 	%f23, %f20, 0fBF800000;
	add.f32 	%f24, %f20, 0f3F800000;
	rcp.approx.ftz.f32 	%f25, %f24;
	add.f32 	%f26, %f23, %f23;
	mul.f32 	%f27, %f26, %f25;
	mul.f32 	%f28, %f27, %f27;
	sub.f32 	%f29, %f23, %f27;
	add.f32 	%f30, %f29, %f29;
	neg.f32 	%f31, %f27;
	fma.rn.f32 	%f32, %f31, %f23, %f30;
	mul.rn.f32 	%f33, %f25, %f32;
	fma.rn.f32 	%f34, %f28, 0f3A2C32E4, 0f3B52E7DB;
	fma.rn.f32 	%f35, %f34, %f28, 0f3C93BB73;
	fma.rn.f32 	%f36, %f35, %f28, 0f3DF6384F;
	mul.rn.f32 	%f37, %f36, %f28;
	fma.rn.f32 	%f38, %f27, 0f3FB8AA3B, %f22;
	sub.f32 	%f39, %f22, %f38;
	fma.rn.f32 	%f40, %f27, 0f3FB8AA3B, %f39;
	fma.rn.f32 	%f41, %f33, 0f3FB8AA3B, %f40;
	fma.rn.f32 	%f42, %f27, 0f32A55E34, %f41;
	mul.f32 	%f43, %f37, 0f40400000;
	fma.rn.f32 	%f44, %f43, %f33, %f42;
	fma.rn.f32 	%f45, %f37, %f27, %f44;
	add.rn.f32 	%f46, %f38, %f45;
	neg.f32 	%f47, %f38;
	add.rn.f32 	%f48, %f46, %f47;
	neg.f32 	%f49, %f48;
	add.rn.f32 	%f50, %f45, %f49;
	mul.rn.f32 	%f51, %f46, %f12;
	neg.f32 	%f52, %f51;
	fma.rn.f32 	%f53, %f46, %f12, %f52;
	fma.rn.f32 	%f54, %f50, %f12, %f53;
	cvt.rni.f32.f32 	%f55, %f51;
	sub.f32 	%f56, %f51, %f55;
	add.f32 	%f57, %f56, %f54;
	fma.rn.f32 	%f58, %f57, 0f391FCB8E, 0f3AAF85ED;
	fma.rn.f32 	%f59, %f58, %f57, 0f3C1D9856;
	fma.rn.f32 	%f60, %f59, %f57, 0f3D6357BB;
	fma.rn.f32 	%f61, %f60, %f57, 0f3E75FDEC;
	fma.rn.f32 	%f62, %f61, %f57, 0f3F317218;
	fma.rn.f32 	%f63, %f62, %f57, 0f3F800000;
	cvt.rzi.s32.f32 	%r22, %f55;
	setp.gt.f32 	%p3, %f55, 0f00000000;
	selp.b32 	%r23, 0, -2097152000, %p3;
	add.s32 	%r24, %r23, 2130706432;
	mov.b32 	%f64, %r24;
	mul.f32 	%f65, %f63, %f64;
	shl.b32 	%r25, %r22, 23;
	sub.s32 	%r26, %r25, %r23;
	mov.b32 	%f66, %r26;
	mul.f32 	%f67, %f65, %f66;
	abs.f32 	%f68, %f51;
	setp.gt.f32 	%p4, %f68, 0f43180000;
	setp.lt.f32 	%p5, %f51, 0f00000000;
	selp.f32 	%f69, 0f00000000, 0f7F800000, %p5;
	selp.f32 	%f5, %f69, %f67, %p4;
	setp.eq.f32 	%p6, %f1, 0f3F800000;
	setp.eq.f32 	%p7, %f12, 0f00000000;
	or.pred  	%p8, %p6, %p7;
	@%p8 bra 	$L__BB37_9;
	setp.num.f32 	%p9, %f4, %f4;
	abs.f32 	%f70, %f12;
	setp.num.f32 	%p10, %f70, %f70;
	and.pred  	%p11, %p9, %p10;
	@%p11 bra 	$L__BB37_4;
	add.rn.f32 	%f77, %f1, %f12;
	bra.uni 	$L__BB37_9;
$L__BB37_4:
	setp.neu.f32 	%p12, %f1, 0f00000000;
	setp.neu.f32 	%p13, %f4, 0f7F800000;
	and.pred  	%p14, %p12, %p13;
	@%p14 bra 	$L__BB37_6;
	setp.neu.f32 	%p21, %f3, 0f3F800000;
	add.f32 	%f75, %f1, %f1;
	mov.b32 	%r27, %f75;
	setp.lt.f32 	%p22, %f12, 0f00000000;
	xor.b32  	%r28, %r27, 2139095040;
	selp.b32 	%r29, %r28, %r27, %p22;
	and.b32  	%r30, %r29, 2147483647;
	selp.b32 	%r31, %r30, %r29, %p21;
	mov.b32 	%f77, %r31;
	bra.uni 	$L__BB37_9;
$L__BB37_6:
	setp.eq.f32 	%p15, %f1, 0fBF800000;
	setp.eq.f32 	%p16, %f70, 0f7F800000;
	and.pred  	%p17, %p15, %p16;
	@%p17 bra 	$L__BB37_9;
	setp.geu.f32 	%p18, %f1, 0f00000000;
	mov.f32 	%f77, %f5;
	@%p18 bra 	$L__BB37_9;
	setp.neu.f32 	%p19, %f3, 0f3F800000;
	neg.f32 	%f72, %f5;
	selp.f32 	%f73, %f5, %f72, %p19;
	cvt.rmi.f32.f32 	%f74, %f12;
	setp.neu.f32 	%p20, %f12, %f74;
	selp.f32 	%f77, 0f7FFFFFFF, %f73, %p20;
$L__BB37_9:
	st.global.f32 	[%rd1], %f77;
$L__BB37_10:
	ret;

}
	// .globl	pow_ss_f64
.visible .entry pow_ss_f64(
	.param .u64 .ptr .align 1 pow_ss_f64_param_0,
	.param .u64 .ptr .align 1 pow_ss_f64_param_1,
	.param .u32 pow_ss_f64_param_2
)
{
	.reg .pred 	%p<26>;
	.reg .b32 	%r<41>;
	.reg .b64 	%rd<7>;
	.reg .b64 	%fd<26>;

	ld.param.u64 	%rd3, [pow_ss_f64_param_0];
	ld.param.u64 	%rd4, [pow_ss_f64_param_1];
	ld.param.u32 	%r3, [pow_ss_f64_param_2];
	mov.u32 	%r4, %ctaid.x;
	mov.u32 	%r5, %ctaid.y;
	mov.u32 	%r6, %nctaid.x;
	mov.u32 	%r7, %nctaid.y;
	mov.u32 	%r8, %ctaid.z;
	mad.lo.s32 	%r9, %r8, %r7, %r5;
	mad.lo.s32 	%r10, %r9, %r6, %r4;
	mov.u32 	%r11, %ntid.x;
	mov.u32 	%r12, %ntid.y;
	mov.u32 	%r13, %ntid.z;
	mov.u32 	%r14, %tid.z;
	mov.u32 	%r15, %tid.y;
	mov.u32 	%r16, %tid.x;
	mad.lo.s32 	%r17, %r10, %r13, %r14;
	mad.lo.s32 	%r18, %r17, %r12, %r15;
	mad.lo.s32 	%r19, %r18, %r11, %r16;
	setp.ge.s32 	%p4, %r19, %r3;
	@%p4 bra 	$L__BB38_12;
	cvta.to.global.u64 	%rd1, %rd3;
	cvta.to.global.u64 	%rd5, %rd4;
	ld.global.f64 	%fd1, [%rd1];
	ld.global.f64 	%fd2, [%rd5];
	{
	.reg .b32 %temp; 
	mov.b64 	{%temp, %r1}, %fd1;
	}
	{
	.reg .b32 %temp; 
	mov.b64 	{%temp, %r2}, %fd2;
	}
	shr.u32 	%r20, %r2, 20;
	and.b32  	%r21, %r20, 2047;
	add.s32 	%r22, %r21, -1012;
	mov.b64 	%rd6, %fd2;
	shl.b64 	%rd2, %rd6, %r22;
	setp.eq.s64 	%p3, %rd2, -9223372036854775808;
	abs.f64 	%fd3, %fd1;
	setp.neu.f64 	%p5, %fd1, 0d0000000000000000;
	@%p5 bra 	$L__BB38_3;
	setp.eq.s64 	%p8, %rd2, -9223372036854775808;
	abs.f64 	%fd19, %fd2;
	setp.neu.f64 	%p9, %fd19, 0d3FE0000000000000;
	and.pred  	%p3, %p9, %p8;
	selp.b32 	%r23, %r1, 0, %p3;
	setp.lt.s32 	%p10, %r2, 0;
	or.b32  	%r24, %r23, 2146435072;
	selp.b32 	%r25, %r24, %r23, %p10;
	mov.b32 	%r26, 0;
	mov.b64 	%fd25, {%r26, %r25};
	bra.uni 	$L__BB38_4;
$L__BB38_3:
	{ // callseq 3, 0
	.param .b64 param0;
	st.param.f64 	[param0], %fd3;
	.param .b64 param1;
	st.param.f64 	[param1], %fd2;
	.param .b64 retval0;
	call.uni (retval0), 
	__internal_accurate_pow, 
	(
	param0, 
	param1
	);
	ld.param.f64 	%fd11, [retval0];
	} // callseq 3
	setp.lt.s32 	%p6, %r1, 0;
	cvt.rzi.f64.f64 	%fd13, %fd2;
	setp.neu.f64 	%p7, %fd2, %fd13;
	neg.f64 	%fd15, %fd11;
	selp.f64 	%fd16, %fd15, %fd11, %p3;
	selp.f64 	%fd17, %fd16, %fd11, %p6;
	selp.f64 	%fd18, 0dFFF8000000000000, %fd17, %p7;
	selp.f64 	%fd25, %fd18, %fd17, %p6;
$L__BB38_4:
	add.f64 	%fd20, %fd1, %fd2;
	{
	.reg .b32 %temp; 
	mov.b64 	{%temp, %r27}, %fd20;
	}
	and.b32  	%r28, %r27, 2146435072;
	setp.ne.s32 	%p11, %r28, 2146435072;
	@%p11 bra 	$L__BB38_11;
	setp.num.f64 	%p12, %fd1, %fd1;
	setp.num.f64 	%p13, %fd2, %fd2;
	and.pred  	%p14, %p12, %p13;
	@%p14 bra 	$L__BB38_7;
	add.rn.f64 	%fd25, %fd1, %fd2;
	bra.uni 	$L__BB38_11;
$L__BB38_7:
	abs.f64 	%fd21, %fd2;
	setp.neu.f64 	%p15, %fd21, 0d7FF0000000000000;
	@%p15 bra 	$L__BB38_9;
	setp.gt.f64 	%p20, %fd3, 0d3FF0000000000000;
	selp.b32 	%r36, 2146435072, 0, %p20;
	setp.lt.s32 	%p21, %r2, 0;
	xor.b32  	%r37, %r36, 2146435072;
	selp.b32 	%r38, %r37, %r36, %p21;
	setp.eq.f64 	%p22, %fd1, 0dBFF0000000000000;
	selp.b32 	%r39, 1072693248, %r38, %p22;
	mov.b32 	%r40, 0;
	mov.b64 	%fd25, {%r40, %r39};
	bra.uni 	$L__BB38_11;
$L__BB38_9:
	setp.neu.f64 	%p16, %fd3, 0d7FF0000000000000;
	@%p16 bra 	$L__BB38_11;
	setp.lt.s32 	%p17, %r1, 0;
	setp.lt.s32 	%p18, %r2, 0;
	selp.b32 	%r29, 0, 2146435072, %p18;
	and.b32  	%r30, %r2, 2147483647;
	setp.ne.s32 	%p19, %r30, 1071644672;
	or.b32  	%r31, %r29, -2147483648;
	selp.b32 	%r32, %r31, %r29, %p19;
	selp.b32 	%r33, %r32, %r29, %p3;
	selp.b32 	%r34, %r33, %r29, %p17;
	mov.b32 	%r35, 0;
	mov.b64 	%fd25, {%r35, %r34};
$L__BB38_11:
	setp.eq.f64 	%p23, %fd1, 0d3FF0000000000000;
	setp.eq.f64 	%p24, %fd2, 0d0000000000000000;
	selp.f64 	%fd22, 0d3FF0000000000000, %fd25, %p24;
	selp.f64 	%fd23, 0d3FF0000000000000, %fd22, %p23;
	st.global.f64 	[%rd1], %fd23;
$L__BB38_12:
	ret;

}
	// .globl	pow_ss_f32
.visible .entry pow_ss_f32(
	.param .u64 .ptr .align 1 pow_ss_f32_param_0,
	.param .u64 .ptr .align 1 pow_ss_f32_param_1,
	.param .u32 pow_ss_f32_param_2
)
{
	.reg .pred 	%p<23>;
	.reg .b32 	%r<32>;
	.reg .b32 	%f<78>;
	.reg .b64 	%rd<5>;

	ld.param.u64 	%rd2, [pow_ss_f32_param_0];
	ld.param.u64 	%rd3, [pow_ss_f32_param_1];
	ld.param.u32 	%r1, [pow_ss_f32_param_2];
	mov.u32 	%r2, %ctaid.x;
	mov.u32 	%r3, %ctaid.y;
	mov.u32 	%r4, %nctaid.x;
	mov.u32 	%r5, %nctaid.y;
	mov.u32 	%r6, %ctaid.z;
	mad.lo.s32 	%r7, %r6, %r5, %r3;
	mad.lo.s32 	%r8, %r7, %r4, %r2;
	mov.u32 	%r9, %ntid.x;
	mov.u32 	%r10, %ntid.y;
	mov.u32 	%r11, %ntid.z;
	mov.u32 	%r12, %tid.z;
	mov.u32 	%r13, %tid.y;
	mov.u32 	%r14, %tid.x;
	mad.lo.s32 	%r15, %r8, %r11, %r12;
	mad.lo.s32 	%r16, %r15, %r10, %r13;
	mad.lo.s32 	%r17, %r16, %r9, %r14;
	setp.ge.s32 	%p1, %r17, %r1;
	mov.f32 	%f77, 0f3F800000;
	@%p1 bra 	$L__BB39_10;
	cvta.to.global.u64 	%rd1, %rd2;
	cvta.to.global.u64 	%rd4, %rd3;
	ld.global.f32 	%f1, [%rd1];
	ld.global.f32 	%f12, [%rd4];
	mul.f32 	%f13, %f12, 0f3F000000;
	cvt.rzi.f32.f32 	%f14, %f13;
	add.f32 	%f15, %f14, %f14;
	sub.f32 	%f16, %f12, %f15;
	abs.f32 	%f3, %f16;
	abs.f32 	%f4, %f1;
	setp.lt.f32 	%p2, %f4, 0f00800000;
	mul.f32 	%f17, %f4, 0f4B800000;
	selp.f32 	%f18, %f17, %f4, %p2;
	selp.f32 	%f19, 0fC1C00000, 0f00000000, %p2;
	mov.b32 	%r18, %f18;
	add.s32 	%r19, %r18, -1060439283;
	and.b32  	%r20, %r19, -8388608;
	sub.s32 	%r21, %r18, %r20;
	mov.b32 	%f20, %r21;
	cvt.rn.f32.s32 	%f21, %r20;
	fma.rn.f32 	%f22, %f21, 0f34000000, %f19;
	add.f32 	%f23, %f20, 0fBF800000;
	add.f32 	%f24, %f20, 0f3F800000;
	rcp.approx.ftz.f32 	%f25, %f24;
	add.f32 	%f26, %f23, %f23;
	mul.f32 	%f27, %f26, %f25;
	mul.f32 	%f28, %f27, %f27;
	sub.f32 	%f29, %f23, %f27;
	add.f32 	%f30, %f29, %f29;
	neg.f32 	%f31, %f27;
	fma.rn.f32 	%f32, %f31, %f23, %f30;
	mul.rn.f32 	%f33, %f25, %f32;
	fma.rn.f32 	%f34, %f28, 0f3A2C32E4, 0f3B52E7DB;
	fma.rn.f32 	%f35, %f34, %f28, 0f3C93BB73;
	fma.rn.f32 	%f36, %f35, %f28, 0f3DF6384F;
	mul.rn.f32 	%f37, %f36, %f28;
	fma.rn.f32 	%f38, %f27, 0f3FB8AA3B, %f22;
	sub.f32 	%f39, %f22, %f38;
	fma.rn.f32 	%f40, %f27, 0f3FB8AA3B, %f39;
	fma.rn.f32 	%f41, %f33, 0f3FB8AA3B, %f40;
	fma.rn.f32 	%f42, %f27, 0f32A55E34, %f41;
	mul.f32 	%f43, %f37, 0f40400000;
	fma.rn.f32 	%f44, %f43, %f33, %f42;
	fma.rn.f32 	%f45, %f37, %f27, %f44;
	add.rn.f32 	%f46, %f38, %f45;
	neg.f32 	%f47, %f38;
	add.rn.f32 	%f48, %f46, %f47;
	neg.f32 	%f49, %f48;
	add.rn.f32 	%f50, %f45, %f49;
	mul.rn.f32 	%f51, %f46, %f12;
	neg.f32 	%f52, %f51;
	fma.rn.f32 	%f53, %f46, %f12, %f52;
	fma.rn.f32 	%f54, %f50, %f12, %f53;
	cvt.rni.f32.f32 	%f55, %f51;
	sub.f32 	%f56, %f51, %f55;
	add.f32 	%f57, %f56, %f54;
	fma.rn.f32 	%f58, %f57, 0f391FCB8E, 0f3AAF85ED;
	fma.rn.f32 	%f59, %f58, %f57, 0f3C1D9856;
	fma.rn.f32 	%f60, %f59, %f57, 0f3D6357BB;
	fma.rn.f32 	%f61, %f60, %f57, 0f3E75FDEC;
	fma.rn.f32 	%f62, %f61, %f57, 0f3F317218;
	fma.rn.f32 	%f63, %f62, %f57, 0f3F800000;
	cvt.rzi.s32.f32 	%r22, %f55;
	setp.gt.f32 	%p3, %f55, 0f00000000;
	selp.b32 	%r23, 0, -2097152000, %p3;
	add.s32 	%r24, %r23, 2130706432;
	mov.b32 	%f64, %r24;
	mul.f32 	%f65, %f63, %f64;
	shl.b32 	%r25, %r22, 23;
	sub.s32 	%r26, %r25, %r23;
	mov.b32 	%f66, %r26;
	mul.f32 	%f67, %f65, %f66;
	abs.f32 	%f68, %f51;
	setp.gt.f32 	%p4, %f68, 0f43180000;
	setp.lt.f32 	%p5, %f51, 0f00000000;
	selp.f32 	%f69, 0f00000000, 0f7F800000, %p5;
	selp.f32 	%f5, %f69, %f67, %p4;
	setp.eq.f32 	%p6, %f1, 0f3F800000;
	setp.eq.f32 	%p7, %f12, 0f00000000;
	or.pred  	%p8, %p6, %p7;
	@%p8 bra 	$L__BB39_9;
	setp.num.f32 	%p9, %f4, %f4;
	abs.f32 	%f70, %f12;
	setp.num.f32 	%p10, %f70, %f70;
	and.pred  	%p11, %p9, %p10;
	@%p11 bra 	$L__BB39_4;
	add.rn.f32 	%f77, %f1, %f12;
	bra.uni 	$L__BB39_9;
$L__BB39_4:
	setp.neu.f32 	%p12, %f1, 0f00000000;
	setp.neu.f32 	%p13, %f4, 0f7F800000;
	and.pred  	%p14, %p12, %p13;
	@%p14 bra 	$L__BB39_6;
	setp.neu.f32 	%p21, %f3, 0f3F800000;
	add.f32 	%f75, %f1, %f1;
	mov.b32 	%r27, %f75;
	setp.lt.f32 	%p22, %f12, 0f00000000;
	xor.b32  	%r28, %r27, 2139095040;
	selp.b32 	%r29, %r28, %r27, %p22;
	and.b32  	%r30, %r29, 2147483647;
	selp.b32 	%r31, %r30, %r29, %p21;
	mov.b32 	%f77, %r31;
	bra.uni 	$L__BB39_9;
$L__BB39_6:
	setp.eq.f32 	%p15, %f1, 0fBF800000;
	setp.eq.f32 	%p16, %f70, 0f7F800000;
	and.pred  	%p17, %p15, %p16;
	@%p17 bra 	$L__BB39_9;
	setp.geu.f32 	%p18, %f1, 0f00000000;
	mov.f32 	%f77, %f5;
	@%p18 bra 	$L__BB39_9;
	setp.neu.f32 	%p19, %f3, 0f3F800000;
	neg.f32 	%f72, %f5;
	selp.f32 	%f73, %f5, %f72, %p19;
	cvt.rmi.f32.f32 	%f74, %f12;
	setp.neu.f32 	%p20, %f12, %f74;
	selp.f32 	%f77, 0f7FFFFFFF, %f73, %p20;
$L__BB39_9:
	st.global.f32 	[%rd1], %f77;
$L__BB39_10:
	ret;

}
.func  (.param .b64 func_retval0) __internal_accurate_pow(
	.param .b64 __internal_accurate_pow_param_0,
	.param .b64 __internal_accurate_pow_param_1
)
{
	.reg .pred 	%p<8>;
	.reg .b32 	%r<49>;
	.reg .b32 	%f<3>;
	.reg .b64 	%fd<109>;

	ld.param.f64 	%fd10, [__internal_accurate_pow_param_0];
	ld.param.f64 	%fd11, [__internal_accurate_pow_param_1];
	{
	.reg .b32 %temp; 
	mov.b64 	{%temp, %r46}, %fd10;
	}
	{
	.reg .b32 %temp; 
	mov.b64 	{%r45, %temp}, %fd10;
	}
	shr.u32 	%r47, %r46, 20;
	setp.gt.u32 	%p1, %r46, 1048575;
	@%p1 bra 	$L__BB40_2;
	mul.f64 	%fd12, %fd10, 0d4350000000000000;
	{
	.reg .b32 %temp; 
	mov.b64 	{%temp, %r46}, %fd12;
	}
	{
	.reg .b32 %temp; 
	mov.b64 	{%r45, %temp}, %fd12;
	}
	shr.u32 	%r16, %r46, 20;
	add.s32 	%r47, %r16, -54;
$L__BB40_2:
	add.s32 	%r48, %r47, -1023;
	and.b32  	%r17, %r46, -2146435073;
	or.b32  	%r18, %r17, 1072693248;
	mov.b64 	%fd107, {%r45, %r18};
	setp.lt.u32 	%p2, %r18, 1073127583;
	@%p2 bra 	$L__BB40_4;
	{
	.reg .b32 %temp; 
	mov.b64 	{%r19, %temp}, %fd107;
	}
	{
	.reg .b32 %temp; 
	mov.b64 	{%temp, %r20}, %fd107;
	}
	add.s32 	%r21, %r20, -1048576;
	mov.b64 	%fd107, {%r19, %r21};
	add.s32 	%r48, %r47, -1022;
$L__BB40_4:
	add.f64 	%fd13, %fd107, 0dBFF0000000000000;
	add.f64 	%fd14, %fd107, 0d3FF0000000000000;
	rcp.approx.ftz.f64 	%fd15, %fd14;
	neg.f64 	%fd16, %fd14;
	fma.rn.f64 	%fd17, %fd16, %fd15, 0d3FF0000000000000;
	fma.rn.f64 	%fd18, %fd17, %fd17, %fd17;
	fma.rn.f64 	%fd19, %fd18, %fd15, %fd15;
	mul.f64 	%fd20, %fd13, %fd19;
	fma.rn.f64 	%fd21, %fd13, %fd19, %fd20;
	mul.f64 	%fd22, %fd21, %fd21;
	fma.rn.f64 	%fd23, %fd22, 0d3EB0F5FF7D2CAFE2, 0d3ED0F5D241AD3B5A;
	fma.rn.f64 	%fd24, %fd23, %fd22, 0d3EF3B20A75488A3F;
	fma.rn.f64 	%fd25, %fd24, %fd22, 0d3F1745CDE4FAECD5;
	fma.rn.f64 	%fd26, %fd25, %fd22, 0d3F3C71C7258A578B;
	fma.rn.f64 	%fd27, %fd26, %fd22, 0d3F6249249242B910;
	fma.rn.f64 	%fd28, %fd27, %fd22, 0d3F89999999999DFB;
	sub.f64 	%fd29, %fd13, %fd21;
	add.f64 	%fd30, %fd29, %fd29;
	neg.f64 	%fd31, %fd21;
	fma.rn.f64 	%fd32, %fd31, %fd13, %fd30;
	mul.f64 	%fd33, %fd19, %fd32;
	fma.rn.f64 	%fd34, %fd22, %fd28, 0d3FB5555555555555;
	mov.f64 	%fd35, 0d3FB5555555555555;
	sub.f64 	%fd36, %fd35, %fd34;
	fma.rn.f64 	%fd37, %fd22, %fd28, %fd36;
	add.f64 	%fd38, %fd37, 0dBC46A4CB00B9E7B0;
	add.f64 	%fd39, %fd34, %fd38;
	sub.f64 	%fd40, %fd34, %fd39;
	add.f64 	%fd41, %fd38, %fd40;
	mul.rn.f64 	%fd42, %fd21, %fd21;
	neg.f64 	%fd43, %fd42;
	fma.rn.f64 	%fd44, %fd21, %fd21, %fd43;
	{
	.reg .b32 %temp; 
	mov.b64 	{%r22, %temp}, %fd33;
	}
	{
	.reg .b32 %temp; 
	mov.b64 	{%temp, %r23}, %fd33;
	}
	add.s32 	%r24, %r23, 1048576;
	mov.b64 	%fd45, {%r22, %r24};
	fma.rn.f64 	%fd46, %fd21, %fd45, %fd44;
	mul.rn.f64 	%fd47, %fd42, %fd21;
	neg.f64 	%fd48, %fd47;
	fma.rn.f64 	%fd49, %fd42, %fd21, %fd48;
	fma.rn.f64 	%fd50, %fd42, %fd33, %fd49;
	fma.rn.f64 	%fd51, %fd46, %fd21, %fd50;
	mul.rn.f64 	%fd52, %fd39, %fd47;
	neg.f64 	%fd53, %fd52;
	fma.rn.f64 	%fd54, %fd39, %fd47, %fd53;
	fma.rn.f64 	%fd55, %fd39, %fd51, %fd54;
	fma.rn.f64 	%fd56, %fd41, %fd47, %fd55;
	add.f64 	%fd57, %fd52, %fd56;
	sub.f64 	%fd58, %fd52, %fd57;
	add.f64 	%fd59, %fd56, %fd58;
	add.f64 	%fd60, %fd21, %fd57;
	sub.f64 	%fd61, %fd21, %fd60;
	add.f64 	%fd62, %fd57, %fd61;
	add.f64 	%fd63, %fd59, %fd62;
	add.f64 	%fd64, %fd33, %fd63;
	add.f64 	%fd65, %fd60, %fd64;
	sub.f64 	%fd66, %fd60, %fd65;
	add.f64 	%fd67, %fd64, %fd66;
	xor.b32  	%r25, %r48, -2147483648;
	mov.b32 	%r26, 1127219200;
	mov.b64 	%fd68, {%r25, %r26};
	mov.b32 	%r27, -2147483648;
	mov.b64 	%fd69, {%r27, %r26};
	sub.f64 	%fd70, %fd68, %fd69;
	fma.rn.f64 	%fd71, %fd70, 0d3FE62E42FEFA39EF, %fd65;
	fma.rn.f64 	%fd72, %fd70, 0dBFE62E42FEFA39EF, %fd71;
	sub.f64 	%fd73, %fd72, %fd65;
	sub.f64 	%fd74, %fd67, %fd73;
	fma.rn.f64 	%fd75, %fd70, 0d3C7ABC9E3B39803F, %fd74;
	add.f64 	%fd76, %fd71, %fd75;
	sub.f64 	%fd77, %fd71, %fd76;
	add.f64 	%fd78, %fd75, %fd77;
	{
	.reg .b32 %temp; 
	mov.b64 	{%temp, %r28}, %fd11;
	}
	{
	.reg .b32 %temp; 
	mov.b64 	{%r29, %temp}, %fd11;
	}
	shl.b32 	%r30, %r28, 1;
	setp.gt.u32 	%p3, %r30, -33554433;
	and.b32  	%r31, %r28, -15728641;
	selp.b32 	%r32, %r31, %r28, %p3;
	mov.b64 	%fd79, {%r29, %r32};
	mul.rn.f64 	%fd80, %fd76, %fd79;
	neg.f64 	%fd81, %fd80;
	fma.rn.f64 	%fd82, %fd76, %fd79, %fd81;
	fma.rn.f64 	%fd83, %fd78, %fd79, %fd82;
	add.f64 	%fd4, %fd80, %fd83;
	sub.f64 	%fd84, %fd80, %fd4;
	add.f64 	%fd5, %fd83, %fd84;
	fma.rn.f64 	%fd85, %fd4, 0d3FF71547652B82FE, 0d4338000000000000;
	{
	.reg .b32 %temp; 
	mov.b64 	{%r13, %temp}, %fd85;
	}
	mov.f64 	%fd86, 0dC338000000000000;
	add.rn.f64 	%fd87, %fd85, %fd86;
	fma.rn.f64 	%fd88, %fd87, 0dBFE62E42FEFA39EF, %fd4;
	fma.rn.f64 	%fd89, %fd87, 0dBC7ABC9E3B39803F, %fd88;
	fma.rn.f64 	%fd90, %fd89, 0d3E5ADE1569CE2BDF, 0d3E928AF3FCA213EA;
	fma.rn.f64 	%fd91, %fd90, %fd89, 0d3EC71DEE62401315;
	fma.rn.f64 	%fd92, %fd91, %fd89, 0d3EFA01997C89EB71;
	fma.rn.f64 	%fd93, %fd92, %fd89, 0d3F2A01A014761F65;
	fma.rn.f64 	%fd94, %fd93, %fd89, 0d3F56C16C1852B7AF;
	fma.rn.f64 	%fd95, %fd94, %fd89, 0d3F81111111122322;
	fma.rn.f64 	%fd96, %fd95, %fd89, 0d3FA55555555502A1;
	fma.rn.f64 	%fd97, %fd96, %fd89, 0d3FC5555555555511;
	fma.rn.f64 	%fd98, %fd97, %fd89, 0d3FE000000000000B;
	fma.rn.f64 	%fd99, %fd98, %fd89, 0d3FF0000000000000;
	fma.rn.f64 	%fd100, %fd99, %fd89, 0d3FF0000000000000;
	{
	.reg .b32 %temp; 
	mov.b64 	{%r14, %temp}, %fd100;
	}
	{
	.reg .b32 %temp; 
	mov.b64 	{%temp, %r15}, %fd100;
	}
	shl.b32 	%r33, %r13, 20;
	add.s32 	%r34, %r33, %r15;
	mov.b64 	%fd108, {%r14, %r34};
	{
	.reg .b32 %temp; 
	mov.b64 	{%temp, %r35}, %fd4;
	}
	mov.b32 	%f2, %r35;
	abs.f32 	%f1, %f2;
	setp.lt.f32 	%p4, %f1, 0f4086232B;
	@%p4 bra 	$L__BB40_7;
	setp.lt.f64 	%p5, %fd4, 0d0000000000000000;
	add.f64 	%fd101, %fd4, 0d7FF0000000000000;
	selp.f64 	%fd108, 0d0000000000000000, %fd101, %p5;
	setp.geu.f32 	%p6, %f1, 0f40874800;
	@%p6 bra 	$L__BB40_7;
	shr.u32 	%r36, %r13, 31;
	add.s32 	%r37, %r13, %r36;
	shr.s32 	%r38, %r37, 1;
	shl.b32 	%r39, %r38, 20;
	add.s32 	%r40, %r15, %r39;
	mov.b64 	%fd102, {%r14, %r40};
	sub.s32 	%r41, %r13, %r38;
	shl.b32 	%r42, %r41, 20;
	add.s32 	%r43, %r42, 1072693248;
	mov.b32 	%r44, 0;
	mov.b64 	%fd103, {%r44, %r43};
	mul.f64 	%fd108, %fd103, %fd102;
$L__BB40_7:
	abs.f64 	%fd104, %fd108;
	setp.eq.f64 	%p7, %fd104, 0d7FF0000000000000;
	fma.rn.f64 	%fd105, %fd108, %fd5, %fd108;
	selp.f64 	%fd106, %fd108, %fd105, %p7;
	st.param.f64 	[func_retval0], %fd106;
	ret;

}


// ===== COMPILED SASS (sm_100) =====

	.target	sm_100

	.elftype	@"ET_EXEC"


//--------------------- .note.nv.tkinfo           --------------------------
	.section	.note.nv.tkinfo,"",@"SHT_NOTE"
	.sectionflags	@"SHF_NOTE_NV_TKINFO"
	.tkinfo
        /*0018*/ 	.word	0x00000002
        /*0030*/ 	.string	""
        /*0030*/ 	.string	"ptxas"
        /*0030*/ 	.string	"Cuda compilation tools, release 13.0, V13.0.88"
        /*0030*/ 	.string	"Build cuda_13.0.r13.0/compiler.36424714_0"
        /*0030*/ 	.string	"-arch sm_100 -m 64 "



//--------------------- .note.nv.cuinfo           --------------------------
	.section	.note.nv.cuinfo,"",@"SHT_NOTE"
	.sectionflags	@"SHF_NOTE_NV_CUINFO"
        /*0018*/ 	.short	0x0002
        /*001a*/ 	.short	0x0064
        /*001c*/ 	.short	0x0082
	.zero		2


//--------------------- .nv.info                  --------------------------
	.section	.nv.info,"",@"SHT_CUDA_INFO"
	.align	4


	//----- nvinfo : EIATTR_REGCOUNT
	.align		4
        /*0000*/ 	.byte	0x04, 0x2f
        /*0002*/ 	.short	(.L_1 - .L_0)
	.align		4
.L_0:
        /*0004*/ 	.word	index@(add_vv_f64)
        /*0008*/ 	.word	0x0000000a


	//----- nvinfo : EIATTR_FRAME_SIZE
	.align		4
.L_1:
        /*000c*/ 	.byte	0x04, 0x11
        /*000e*/ 	.short	(.L_3 - .L_2)
	.align		4
.L_2:
        /*0010*/ 	.word	index@(add_vv_f64)
        /*0014*/ 	.word	0x00000000


	//----- nvinfo : EIATTR_REGCOUNT
	.align		4
.L_3:
        /*0018*/ 	.byte	0x04, 0x2f
        /*001a*/ 	.short	(.L_5 - .L_4)
	.align		4
.L_4:
        /*001c*/ 	.word	index@(add_vv_f32)
        /*0020*/ 	.word	0x0000000a


	//----- nvinfo : EIATTR_FRAME_SIZE
	.align		4
.L_5:
        /*0024*/ 	.byte	0x04, 0x11
        /*0026*/ 	.short	(.L_7 - .L_6)
	.align		4
.L_6:
        /*0028*/ 	.word	index@(add_vv_f32)
        /*002c*/ 	.word	0x00000000


	//----- nvinfo : EIATTR_REGCOUNT
	.align		4
.L_7:
        /*0030*/ 	.byte	0x04, 0x2f
        /*0032*/ 	.short	(.L_9 - .L_8)
	.align		4
.L_8:
        /*0034*/ 	.word	index@(sub_vv_f64)
        /*0038*/ 	.word	0x0000000a


	//----- nvinfo : EIATTR_FRAME_SIZE
	.align		4
.L_9:
        /*003c*/ 	.byte	0x04, 0x11
        /*003e*/ 	.short	(.L_11 - .L_10)
	.align		4
.L_10:
        /*0040*/ 	.word	index@(sub_vv_f64)
        /*0044*/ 	.word	0x00000000


	//----- nvinfo : EIATTR_REGCOUNT
	.align		4
.L_11:
        /*0048*/ 	.byte	0x04, 0x2f
        /*004a*/ 	.short	(.L_13 - .L_12)
	.align		4
.L_12:
        /*004c*/ 	.word	index@(sub_vv_f32)
        /*0050*/ 	.word	0x0000000a


	//----- nvinfo : EIATTR_FRAME_SIZE
	.align		4
.L_13:
        /*0054*/ 	.byte	0x04, 0x11
        /*0056*/ 	.short	(.L_15 - .L_14)
	.align		4
.L_14:
        /*0058*/ 	.word	index@(sub_vv_f32)
        /*005c*/ 	.word	0x00000000


	//----- nvinfo : EIATTR_REGCOUNT
	.align		4
.L_15:
        /*0060*/ 	.byte	0x04, 0x2f
        /*0062*/ 	.short	(.L_17 - .L_16)
	.align		4
.L_16:
        /*0064*/ 	.word	index@(mul_vv_f64)
        /*0068*/ 	.word	0x0000000a


	//----- nvinfo : EIATTR_FRAME_SIZE
	.align		4
.L_17:
        /*006c*/ 	.byte	0x04, 0x11
        /*006e*/ 	.short	(.L_19 - .L_18)
	.align		4
.L_18:
        /*0070*/ 	.word	index@(mul_vv_f64)
        /*0074*/ 	.word	0x00000000


	//----- nvinfo : EIATTR_REGCOUNT
	.align		4
.L_19:
        /*0078*/ 	.byte	0x04, 0x2f
        /*007a*/ 	.short	(.L_21 - .L_20)
	.align		4
.L_20:
        /*007c*/ 	.word	index@(mul_vv_f32)
        /*0080*/ 	.word	0x0000000a


	//----- nvinfo : EIATTR_FRAME_SIZE
	.align		4
.L_21:
        /*0084*/ 	.byte	0x04, 0x11
        /*0086*/ 	.short	(.L_23 - .L_22)
	.align		4
.L_22:
        /*0088*/ 	.word	index@(mul_vv_f32)
        /*008c*/ 	.word	0x00000000


	//----- nvinfo : EIATTR_REGCOUNT
	.align		4
.L_23:
        /*0090*/ 	.byte	0x04, 0x2f
        /*0092*/ 	.short	(.L_25 - .L_24)
	.align		4
.L_24:
        /*0094*/ 	.word	index@(div_vv_f64)
        /*0098*/ 	.word	0x0000001a


	//----- nvinfo : EIATTR_FRAME_SIZE
	.align		4
.L_25:
        /*009c*/ 	.byte	0x04, 0x11
        /*009e*/ 	.short	(.L_27 - .L_26)
	.align		4
.L_26:
        /*00a0*/ 	.word	index@($__internal_7_$__cuda_sm20_div_rn_f64_full)
        /*00a4*/ 	.word	0x00000000


	//----- nvinfo : EIATTR_FRAME_SIZE
	.align		4
.L_27:
        /*00a8*/ 	.byte	0x04, 0x11
        /*00aa*/ 	.short	(.L_29 - .L_28)
	.align		4
.L_28:
        /*00ac*/ 	.word	index@(div_vv_f64)
        /*00b0*/ 	.word	0x00000000


	//----- nvinfo : EIATTR_REGCOUNT
	.align		4
.L_29:
        /*00b4*/ 	.byte	0x04, 0x2f
        /*00b6*/ 	.short	(.L_31 - .L_30)
	.align		4
.L_30:
        /*00b8*/ 	.word	index@(div_vv_f32)
        /*00bc*/ 	.word	0x00000010


	//----- nvinfo : EIATTR_FRAME_SIZE
	.align		4
.L_31:
        /*00c0*/ 	.byte	0x04, 0x11
        /*00c2*/ 	.short	(.L_33 - .L_32)
	.align		4
.L_32:
        /*00c4*/ 	.word	index@($__internal_6_$__cuda_sm3x_div_rn_noftz_f32_slowpath)
        /*00c8*/ 	.word	0x00000000


	//----- nvinfo : EIATTR_FRAME_SIZE
	.align		4
.L_33:
        /*00cc*/ 	.byte	0x04, 0x11
        /*00ce*/ 	.short	(.L_35 - .L_34)
	.align		4
.L_34:
        /*00d0*/ 	.word	index@(div_vv_f32)
        /*00d4*/ 	.word	0x00000000


	//----- nvinfo : EIATTR_REGCOUNT
	.align		4
.L_35:
        /*00d8*/ 	.byte	0x04, 0x2f
        /*00da*/ 	.short	(.L_37 - .L_36)
	.align		4
.L_36:
        /*00dc*/ 	.word	index@(add_vs_f64)
        /*00e0*/ 	.word	0x0000000a


	//----- nvinfo : EIATTR_FRAME_SIZE
	.align		4
.L_37:
        /*00e4*/ 	.byte	0x04, 0x11
        /*00e6*/ 	.short	(.L_39 - .L_38)
	.align		4
.L_38:
        /*00e8*/ 	.word	index@(add_vs_f64)
        /*00ec*/ 	.word	0x00000000


	//----- nvinfo : EIATTR_REGCOUNT
	.align		4
.L_39:
        /*00f0*/ 	.byte	0x04, 0x2f
        /*00f2*/ 	.short	(.L_41 - .L_40)
	.align		4
.L_40:
        /*00f4*/ 	.word	index@(add_vs_f32)
        /*00f8*/ 	.word	0x0000000a


	//----- nvinfo : EIATTR_FRAME_SIZE
	.align		4
.L_41:
        /*00fc*/ 	.byte	0x04, 0x11
        /*00fe*/ 	.short	(.L_43 - .L_42)
	.align		4
.L_42:
        /*0100*/ 	.word	index@(add_vs_f32)
        /*0104*/ 	.word	0x00000000


	//----- nvinfo : EIATTR_REGCOUNT
	.align		4
.L_43:
        /*0108*/ 	.byte	0x04, 0x2f
        /*010a*/ 	.short	(.L_45 - .L_44)
	.align		4
.L_44:
        /*010c*/ 	.word	index@(sub_vs_f64)
        /*0110*/ 	.word	0x0000000a


	//----- nvinfo : EIATTR_FRAME_SIZE
	.align		4
.L_45:
        /*0114*/ 	.byte	0x04, 0x11
        /*0116*/ 	.short	(.L_47 - .L_46)
	.align		4
.L_46:
        /*0118*/ 	.word	index@(sub_vs_f64)
        /*011c*/ 	.word	0x00000000


	//----- nvinfo : EIATTR_REGCOUNT
	.align		4
.L_47:
        /*0120*/ 	.byte	0x04, 0x2f
        /*0122*/ 	.short	(.L_49 - .L_48)
	.align		4
.L_48:
        /*0124*/ 	.word	index@(sub_vs_f32)
        /*0128*/ 	.word	0x0000000a


	//----- nvinfo : EIATTR_FRAME_SIZE
	.align		4
.L_49:
        /*012c*/ 	.byte	0x04, 0x11
        /*012e*/ 	.short	(.L_51 - .L_50)
	.align		4
.L_50:
        /*0130*/ 	.word	index@(sub_vs_f32)
        /*0134*/ 	.word	0x00000000


	//----- nvinfo : EIATTR_REGCOUNT
	.align		4
.L_51:
        /*0138*/ 	.byte	0x04, 0x2f
        /*013a*/ 	.short	(.L_53 - .L_52)
	.align		4
.L_52:
        /*013c*/ 	.word	index@(mul_vs_f64)
        /*0140*/ 	.word	0x0000000a


	//----- nvinfo : EIATTR_FRAME_SIZE
	.align		4
.L_53:
        /*0144*/ 	.byte	0x04, 0x11
        /*0146*/ 	.short	(.L_55 - .L_54)
	.align		4
.L_54:
        /*0148*/ 	.word	index@(mul_vs_f64)
        /*014c*/ 	.word	0x00000000


	//----- nvinfo : EIATTR_REGCOUNT
	.align		4
.L_55:
        /*0150*/ 	.byte	0x04, 0x2f
        /*0152*/ 	.short	(.L_57 - .L_56)
	.align		4
.L_56:
        /*0154*/ 	.word	index@(mul_vs_f32)
        /*0158*/ 	.word	0x0000000a


	//----- nvinfo : EIATTR_FRAME_SIZE
	.align		4
.L_57:
        /*015c*/ 	.byte	0x04, 0x11
        /*015e*/ 	.short	(.L_59 - .L_58)
	.align		4
.L_58:
        /*0160*/ 	.word	index@(mul_vs_f32)
        /*0164*/ 	.word	0x00000000


	//----- nvinfo : EIATTR_REGCOUNT
	.align		4
.L_59:
        /*0168*/ 	.byte	0x04, 0x2f
        /*016a*/ 	.short	(.L_61 - .L_60)
	.align		4
.L_60:
        /*016c*/ 	.word	index@(div_vs_f64)
        /*0170*/ 	.word	0x0000001a


	//----- nvinfo : EIATTR_FRAME_SIZE
	.align		4
.L_61:
        /*0174*/ 	.byte	0x04, 0x11
        /*0176*/ 	.short	(.L_63 - .L_62)
	.align		4
.L_62:
        /*0178*/ 	.word	index@($__internal_5_$__cuda_sm20_div_rn_f64_full)
        /*017c*/ 	.word	0x00000000


	//----- nvinfo : EIATTR_FRAME_SIZE
	.align		4
.L_63:
        /*0180*/ 	.byte	0x04, 0x11
        /*0182*/ 	.short	(.L_65 - .L_64)
	.align		4
.L_64:
        /*0184*/ 	.word	index@(div_vs_f64)
        /*0188*/ 	.word	0x00000000


	//----- nvinfo : EIATTR_REGCOUNT
	.align		4
.L_65:
        /*018c*/ 	.byte	0x04, 0x2f
        /*018e*/ 	.short	(.L_67 - .L_66)
	.align		4
.L_66:
        /*0190*/ 	.word	index@(div_vs_f32)
        /*0194*/ 	.word	0x00000010


	//----- nvinfo : EIATTR_FRAME_SIZE
	.align		4
.L_67:
        /*0198*/ 	.byte	0x04, 0x11
        /*019a*/ 	.short	(.L_69 - .L_68)
	.align		4
.L_68:
        /*019c*/ 	.word	index@($__internal_4_$__cuda_sm3x_div_rn_noftz_f32_slowpath)
        /*01a0*/ 	.word	0x00000000


	//----- nvinfo : EIATTR_FRAME_SIZE
	.align		4
.L_69:
        /*01a4*/ 	.byte	0x04, 0x11
        /*01a6*/ 	.short	(.L_71 - .L_70)
	.align		4
.L_70:
        /*01a8*/ 	.word	index@(div_vs_f32)
        /*01ac*/ 	.word	0x00000000


	//----- nvinfo : EIATTR_REGCOUNT
	.align		4
.L_71:
        /*01b0*/ 	.byte	0x04, 0x2f
        /*01b2*/ 	.short	(.L_73 - .L_72)
	.align		4
.L_72:
        /*01b4*/ 	.word	index@(add_sv_f64)
        /*01b8*/ 	.word	0x0000000a


	//----- nvinfo : EIATTR_FRAME_SIZE
	.align		4
.L_73:
        /*01bc*/ 	.byte	0x04, 0x11
        /*01be*/ 	.short	(.L_75 - .L_74)
	.align		4
.L_74:
        /*01c0*/ 	.word	index@(add_sv_f64)
        /*01c4*/ 	.word	0x00000000


	//----- nvinfo : EIATTR_REGCOUNT
	.align		4
.L_75:
        /*01c8*/ 	.byte	0x04, 0x2f
        /*01ca*/ 	.short	(.L_77 - .L_76)
	.align		4
.L_76:
        /*01cc*/ 	.word	index@(add_sv_f32)
        /*01d0*/ 	.word	0x0000000a


	//----- nvinfo : EIATTR_FRAME_SIZE
	.align		4
.L_77:
        /*01d4*/ 	.byte	0x04, 0x11
        /*01d6*/ 	.short	(.L_79 - .L_78)
	.align		4
.L_78:
        /*01d8*/ 	.word	index@(add_sv_f32)
        /*01dc*/ 	.word	0x00000000


	//----- nvinfo : EIATTR_REGCOUNT
	.align		4
.L_79:
        /*01e0*/ 	.byte	0x04, 0x2f
        /*01e2*/ 	.short	(.L_81 - .L_80)
	.align		4
.L_80:
        /*01e4*/ 	.word	index@(sub_sv_f64)
        /*01e8*/ 	.word	0x0000000a


	//----- nvinfo : EIATTR_FRAME_SIZE
	.align		4
.L_81:
        /*01ec*/ 	.byte	0x04, 0x11
        /*01ee*/ 	.short	(.L_83 - .L_82)
	.align		4
.L_82:
        /*01f0*/ 	.word	index@(sub_sv_f64)
        /*01f4*/ 	.word	0x00000000


	//----- nvinfo : EIATTR_REGCOUNT
	.align		4
.L_83:
        /*01f8*/ 	.byte	0x04, 0x2f
        /*01fa*/ 	.short	(.L_85 - .L_84)
	.align		4
.L_84:
        /*01fc*/ 	.word	index@(sub_sv_f32)
        /*0200*/ 	.word	0x0000000a


	//----- nvinfo : EIATTR_FRAME_SIZE
	.align		4
.L_85:
        /*0204*/ 	.byte	0x04, 0x11
        /*0206*/ 	.short	(.L_87 - .L_86)
	.align		4
.L_86:
        /*0208*/ 	.word	index@(sub_sv_f32)
        /*020c*/ 	.word	0x00000000


	//----- nvinfo : EIATTR_REGCOUNT
	.align		4
.L_87:
        /*0210*/ 	.byte	0x04, 0x2f
        /*0212*/ 	.short	(.L_89 - .L_88)
	.align		4
.L_88:
        /*0214*/ 	.word	index@(mul_sv_f64)
        /*0218*/ 	.word	0x0000000a


	//----- nvinfo : EIATTR_FRAME_SIZE
	.align		4
.L_89:
        /*021c*/ 	.byte	0x04, 0x11
        /*021e*/ 	.short	(.L_91 - .L_90)
	.align		4
.L_90:
        /*0220*/ 	.word	index@(mul_sv_f64)
        /*0224*/ 	.word	0x00000000


	//----- nvinfo : EIATTR_REGCOUNT
	.align		4
.L_91:
        /*0228*/ 	.byte	0x04, 0x2f
        /*022a*/ 	.short	(.L_93 - .L_92)
	.align		4
.L_92:
        /*022c*/ 	.word	index@(mul_sv_f32)
        /*0230*/ 	.word	0x0000000a


	//----- nvinfo : EIATTR_FRAME_SIZE
	.align		4
.L_93:
        /*0234*/ 	.byte	0x04, 0x11
        /*0236*/ 	.short	(.L_95 - .L_94)
	.align		4
.L_94:
        /*0238*/ 	.word	index@(mul_sv_f32)
        /*023c*/ 	.word	0x00000000


	//----- nvinfo : EIATTR_REGCOUNT
	.align		4
.L_95:
        /*0240*/ 	.byte	0x04, 0x2f
        /*0242*/ 	.short	(.L_97 - .L_96)
	.align		4
.L_96:
        /*0244*/ 	.word	index@(div_sv_f64)
        /*0248*/ 	.word	0x0000001a


	//----- nvinfo : EIATTR_FRAME_SIZE
	.align		4
.L_97:
        /*024c*/ 	.byte	0x04, 0x11
        /*024e*/ 	.short	(.L_99 - .L_98)
	.align		4
.L_98:
        /*0250*/ 	.word	index@($__internal_3_$__cuda_sm20_div_rn_f64_full)
        /*0254*/ 	.word	0x00000000


	//----- nvinfo : EIATTR_FRAME_SIZE
	.align		4
.L_99:
        /*0258*/ 	.byte	0x04, 0x11
        /*025a*/ 	.short	(.L_101 - .L_100)
	.align		4
.L_100:
        /*025c*/ 	.word	index@(div_sv_f64)
        /*0260*/ 	.word	0x00000000


	//----- nvinfo : EIATTR_REGCOUNT
	.align		4
.L_101:
        /*0264*/ 	.byte	0x04, 0x2f
        /*0266*/ 	.short	(.L_103 - .L_102)
	.align		4
.L_102:
        /*0268*/ 	.word	index@(div_sv_f32)
        /*026c*/ 	.word	0x00000011


	//----- nvinfo : EIATTR_FRAME_SIZE
	.align		4
.L_103:
        /*0270*/ 	.byte	0x04, 0x11
        /*0272*/ 	.short	(.L_105 - .L_104)
	.align		4
.L_104:
        /*0274*/ 	.word	index@($__internal_2_$__cuda_sm3x_div_rn_noftz_f32_slowpath)
        /*0278*/ 	.word	0x00000000


	//----- nvinfo : EIATTR_FRAME_SIZE
	.align		4
.L_105:
        /*027c*/ 	.byte	0x04, 0x11
        /*027e*/ 	.short	(.L_107 - .L_106)
	.align		4
.L_106:
        /*0280*/ 	.word	index@(div_sv_f32)
        /*0284*/ 	.word	0x00000000


	//----- nvinfo : EIATTR_REGCOUNT
	.align		4
.L_107:
        /*0288*/ 	.byte	0x04, 0x2f
        /*028a*/ 	.short	(.L_109 - .L_108)
	.align		4
.L_108:
        /*028c*/ 	.word	index@(add_ss_f64)
        /*0290*/ 	.word	0x0000000a


	//----- nvinfo : EIATTR_FRAME_SIZE
	.align		4
.L_109:
        /*0294*/ 	.byte	0x04, 0x11
        /*0296*/ 	.short	(.L_111 - .L_110)
	.align		4
.L_110:
        /*0298*/ 	.word	index@(add_ss_f64)
        /*029c*/ 	.word	0x00000000


	//----- nvinfo : EIATTR_REGCOUNT
	.align		4
.L_111:
        /*02a0*/ 	.byte	0x04, 0x2f
        /*02a2*/ 	.short	(.L_113 - .L_112)
	.align		4
.L_112:
        /*02a4*/ 	.word	index@(add_ss_f32)
        /*02a8*/ 	.word	0x0000000a


	//----- nvinfo : EIATTR_FRAME_SIZE
	.align		4
.L_113:
        /*02ac*/ 	.byte	0x04, 0x11
        /*02ae*/ 	.short	(.L_115 - .L_114)
	.align		4
.L_114:
        /*02b0*/ 	.word	index@(add_ss_f32)
        /*02b4*/ 	.word	0x00000000


	//----- nvinfo : EIATTR_REGCOUNT
	.align		4
.L_115:
        /*02b8*/ 	.byte	0x04, 0x2f
        /*02ba*/ 	.short	(.L_117 - .L_116)
	.align		4
.L_116:
        /*02bc*/ 	.word	index@(sub_ss_f64)
        /*02c0*/ 	.word	0x0000000a


	//----- nvinfo : EIATTR_FRAME_SIZE
	.align		4
.L_117:
        /*02c4*/ 	.byte	0x04, 0x11
        /*02c6*/ 	.short	(.L_119 - .L_118)
	.align		4
.L_118:
        /*02c8*/ 	.word	index@(sub_ss_f64)
        /*02cc*/ 	.word	0x00000000


	//----- nvinfo : EIATTR_REGCOUNT
	.align		4
.L_119:
        /*02d0*/ 	.byte	0x04, 0x2f
        /*02d2*/ 	.short	(.L_121 - .L_120)
	.align		4
.L_120:
        /*02d4*/ 	.word	index@(sub_ss_f32)
        /*02d8*/ 	.word	0x0000000a


	//----- nvinfo : EIATTR_FRAME_SIZE
	.align		4
.L_121:
        /*02dc*/ 	.byte	0x04, 0x11
        /*02de*/ 	.short	(.L_123 - .L_122)
	.align		4
.L_122:
        /*02e0*/ 	.word	index@(sub_ss_f32)
        /*02e4*/ 	.word	0x00000000


	//----- nvinfo : EIATTR_REGCOUNT
	.align		4
.L_123:
        /*02e8*/ 	.byte	0x04, 0x2f
        /*02ea*/ 	.short	(.L_125 - .L_124)
	.align		4
.L_124:
        /*02ec*/ 	.word	index@(mul_ss_f64)
        /*02f0*/ 	.word	0x0000000a


	//----- nvinfo : EIATTR_FRAME_SIZE
	.align		4
.L_125:
        /*02f4*/ 	.byte	0x04, 0x11
        /*02f6*/ 	.short	(.L_127 - .L_126)
	.align		4
.L_126:
        /*02f8*/ 	.word	index@(mul_ss_f64)
        /*02fc*/ 	.word	0x00000000


	//----- nvinfo : EIATTR_REGCOUNT
	.align		4
.L_127:
        /*0300*/ 	.byte	0x04, 0x2f
        /*0302*/ 	.short	(.L_129 - .L_128)
	.align		4
.L_128:
        /*0304*/ 	.word	index@(mul_ss_f32)
        /*0308*/ 	.word	0x0000000a


	//----- nvinfo : EIATTR_FRAME_SIZE
	.align		4
.L_129:
        /*030c*/ 	.byte	0x04, 0x11
        /*030e*/ 	.short	(.L_131 - .L_130)
	.align		4
.L_130:
        /*0310*/ 	.word	index@(mul_ss_f32)
        /*0314*/ 	.word	0x00000000


	//----- nvinfo : EIATTR_REGCOUNT
	.align		4
.L_131:
        /*0318*/ 	.byte	0x04, 0x2f
        /*031a*/ 	.short	(.L_133 - .L_132)
	.align		4
.L_132:
        /*031c*/ 	.word	index@(div_ss_f64)
        /*0320*/ 	.word	0x00000018


	//----- nvinfo : EIATTR_FRAME_SIZE
	.align		4
.L_133:
        /*0324*/ 	.byte	0x04, 0x11
        /*0326*/ 	.short	(.L_135 - .L_134)
	.align		4
.L_134:
        /*0328*/ 	.word	index@($__internal_1_$__cuda_sm20_div_rn_f64_full)
        /*032c*/ 	.word	0x00000000


	//----- nvinfo : EIATTR_FRAME_SIZE
	.align		4
.L_135:
        /*0330*/ 	.byte	0x04, 0x11
        /*0332*/ 	.short	(.L_137 - .L_136)
	.align		4
.L_136:
        /*0334*/ 	.word	index@(div_ss_f64)
        /*0338*/ 	.word	0x00000000


	//----- nvinfo : EIATTR_REGCOUNT
	.align		4
.L_137:
        /*033c*/ 	.byte	0x04, 0x2f
        /*033e*/ 	.short	(.L_139 - .L_138)
	.align		4
.L_138:
        /*0340*/ 	.word	index@(div_ss_f32)
        /*0344*/ 	.word	0x0000000f


	//----- nvinfo : EIATTR_FRAME_SIZE
	.align		4
.L_139:
        /*0348*/ 	.byte	0x04, 0x11
        /*034a*/ 	.short	(.L_141 - .L_140)
	.align		4
.L_140:
        /*034c*/ 	.word	index@($__internal_0_$__cuda_sm3x_div_rn_noftz_f32_slowpath)
        /*0350*/ 	.word	0x00000000


	//----- nvinfo : EIATTR_FRAME_SIZE
	.align		4
.L_141:
        /*0354*/ 	.byte	0x04, 0x11
        /*0356*/ 	.short	(.L_143 - .L_142)
	.align		4
.L_142:
        /*0358*/ 	.word	index@(div_ss_f32)
        /*035c*/ 	.word	0x00000000


	//----- nvinfo : EIATTR_REGCOUNT
	.align		4
.L_143:
        /*0360*/ 	.byte	0x04, 0x2f
        /*0362*/ 	.short	(.L_145 - .L_144)
	.align		4
.L_144:
        /*0364*/ 	.word	index@(pow_vv_f64)
        /*0368*/ 	.word	0x0000001e


	//----- nvinfo : EIATTR_FRAME_SIZE
	.align		4
.L_145:
        /*036c*/ 	.byte	0x04, 0x11
        /*036e*/ 	.short	(.L_147 - .L_146)
	.align		4
.L_146:
        /*0370*/ 	.word	index@($pow_vv_f64$__internal_accurate_pow)
        /*0374*/ 	.word	0x00000000


	//----- nvinfo : EIATTR_FRAME_SIZE
	.align		4
.L_147:
        /*0378*/ 	.byte	0x04, 0x11
        /*037a*/ 	.short	(.L_149 - .L_148)
	.align		4
.L_148:
        /*037c*/ 	.word	index@(pow_vv_f64)
        /*0380*/ 	.word	0x00000000


	//----- nvinfo : EIATTR_REGCOUNT
	.align		4
.L_149:
        /*0384*/ 	.byte	0x04, 0x2f
        /*0386*/ 	.short	(.L_151 - .L_150)
	.align		4
.L_150:
        /*0388*/ 	.word	index@(pow_vv_f32)
        /*038c*/ 	.word	0x00000012


	//----- nvinfo : EIATTR_FRAME_SIZE
	.align		4
.L_151:
        /*0390*/ 	.byte	0x04, 0x11
        /*0392*/ 	.short	(.L_153 - .L_152)
	.align		4
.L_152:
        /*0394*/ 	.word	index@(pow_vv_f32)
        /*0398*/ 	.word	0x00000000


	//----- nvinfo : EIATTR_REGCOUNT
	.align		4
.L_153:
        /*039c*/ 	.byte	0x04, 0x2f
        /*039e*/ 	.short	(.L_155 - .L_154)
	.align		4
.L_154:
        /*03a0*/ 	.word	index@(pow_vs_f64)
        /*03a4*/ 	.word	0x0000001e


	//----- nvinfo : EIATTR_FRAME_SIZE
	.align		4
.L_155:
        /*03a8*/ 	.byte	0x04, 0x11
        /*03aa*/ 	.short	(.L_157 - .L_156)
	.align		4
.L_156:
        /*03ac*/ 	.word	index@($pow_vs_f64$__internal_accurate_pow)
        /*03b0*/ 	.word	0x00000000


	//----- nvinfo : EIATTR_FRAME_SIZE
	.align		4
.L_157:
        /*03b4*/ 	.byte	0x04, 0x11
        /*03b6*/ 	.short	(.L_159 - .L_158)
	.align		4
.L_158:
        /*03b8*/ 	.word	index@(pow_vs_f64)
        /*03bc*/ 	.word	0x00000000


	//----- nvinfo : EIATTR_REGCOUNT
	.align		4
.L_159:
        /*03c0*/ 	.byte	0x04, 0x2f
        /*03c2*/ 	.short	(.L_161 - .L_160)
	.align		4
.L_160:
        /*03c4*/ 	.word	index@(pow_vs_f32)
        /*03c8*/ 	.word	0x00000012


	//----- nvinfo : EIATTR_FRAME_SIZE
	.align		4
.L_161:
        /*03cc*/ 	.byte	0x04, 0x11
        /*03ce*/ 	.short	(.L_163 - .L_162)
	.align		4
.L_162:
        /*03d0*/ 	.word	index@(pow_vs_f32)
        /*03d4*/ 	.word	0x00000000


	//----- nvinfo : EIATTR_REGCOUNT
	.align		4
.L_163:
        /*03d8*/ 	.byte	0x04, 0x2f
        /*03da*/ 	.short	(.L_165 - .L_164)
	.align		4
.L_164:
        /*03dc*/ 	.word	index@(pow_sv_f64)
        /*03e0*/ 	.word	0x0000001e


	//----- nvinfo : EIATTR_FRAME_SIZE
	.align		4
.L_165:
        /*03e4*/ 	.byte	0x04, 0x11
        /*03e6*/ 	.short	(.L_167 - .L_166)
	.align		4
.L_166:
        /*03e8*/ 	.word	index@($pow_sv_f64$__internal_accurate_pow)
        /*03ec*/ 	.word	0x00000000


	//----- nvinfo : EIATTR_FRAME_SIZE
	.align		4
.L_167:
        /*03f0*/ 	.byte	0x04, 0x11
        /*03f2*/ 	.short	(.L_169 - .L_168)
	.align		4
.L_168:
        /*03f4*/ 	.word	index@(pow_sv_f64)
        /*03f8*/ 	.word	0x00000000


	//----- nvinfo : EIATTR_REGCOUNT
	.align		4
.L_169:
        /*03fc*/ 	.byte	0x04, 0x2f
        /*03fe*/ 	.short	(.L_171 - .L_170)
	.align		4
.L_170:
        /*0400*/ 	.word	index@(pow_sv_f32)
        /*0404*/ 	.word	0x00000012


	//----- nvinfo : EIATTR_FRAME_SIZE
	.align		4
.L_171:
        /*0408*/ 	.byte	0x04, 0x11
        /*040a*/ 	.short	(.L_173 - .L_172)
	.align		4
.L_172:
        /*040c*/ 	.word	index@(pow_sv_f32)
        /*0410*/ 	.word	0x00000000


	//----- nvinfo : EIATTR_REGCOUNT
	.align		4
.L_173:
        /*0414*/ 	.byte	0x04, 0x2f
        /*0416*/ 	.short	(.L_175 - .L_174)
	.align		4
.L_174:
        /*0418*/ 	.word	index@(pow_ss_f64)
        /*041c*/ 	.word	0x0000001e


	//----- nvinfo : EIATTR_FRAME_SIZE
	.align		4
.L_175:
        /*0420*/ 	.byte	0x04, 0x11
        /*0422*/ 	.short	(.L_177 - .L_176)
	.align		4
.L_176:
        /*0424*/ 	.word	index@($pow_ss_f64$__internal_accurate_pow)
        /*0428*/ 	.word	0x00000000


	//----- nvinfo : EIATTR_FRAME_SIZE
	.align		4
.L_177:
        /*042c*/ 	.byte	0x04, 0x11
        /*042e*/ 	.short	(.L_179 - .L_178)
	.align		4
.L_178:
        /*0430*/ 	.word	index@(pow_ss_f64)
        /*0434*/ 	.word	0x00000000


	//----- nvinfo : EIATTR_REGCOUNT
	.align		4
.L_179:
        /*0438*/ 	.byte	0x04, 0x2f
        /*043a*/ 	.short	(.L_181 - .L_180)
	.align		4
.L_180:
        /*043c*/ 	.word	index@(pow_ss_f32)
        /*0440*/ 	.word	0x00000012


	//----- nvinfo : EIATTR_FRAME_SIZE
	.align		4
.L_181:
        /*0444*/ 	.byte	0x04, 0x11
        /*0446*/ 	.short	(.L_183 - .L_182)
	.align		4
.L_182:
        /*0448*/ 	.word	index@(pow_ss_f32)
        /*044c*/ 	.word	0x00000000


	//----- nvinfo : EIATTR_MIN_STACK_SIZE
	.align		4
.L_183:
        /*0450*/ 	.byte	0x04, 0x12
        /*0452*/ 	.short	(.L_185 - .L_184)
	.align		4
.L_184:
        /*0454*/ 	.word	index@(pow_ss_f32)
        /*0458*/ 	.word	0x00000000


	//----- nvinfo : EIATTR_MIN_STACK_SIZE
	.align		4
.L_185:
        /*045c*/ 	.byte	0x04, 0x12
        /*045e*/ 	.short	(.L_187 - .L_186)
	.align		4
.L_186:
        /*0460*/ 	.word	index@(pow_ss_f64)
        /*0464*/ 	.word	0x00000000


	//----- nvinfo : EIATTR_MIN_STACK_SIZE
	.align		4
.L_187:
        /*0468*/ 	.byte	0x04, 0x12
        /*046a*/ 	.short	(.L_189 - .L_188)
	.align		4
.L_188:
        /*046c*/ 	.word	index@(pow_sv_f32)
        /*0470*/ 	.word	0x00000000


	//----- nvinfo : EIATTR_MIN_STACK_SIZE
	.align		4
.L_189:
        /*0474*/ 	.byte	0x04, 0x12
        /*0476*/ 	.short	(.L_191 - .L_190)
	.align		4
.L_190:
        /*0478*/ 	.word	index@(pow_sv_f64)
        /*047c*/ 	.word	0x00000000


	//----- nvinfo : EIATTR_MIN_STACK_SIZE
	.align		4
.L_191:
        /*0480*/ 	.byte	0x04, 0x12
        /*0482*/ 	.short	(.L_193 - .L_192)
	.align		4
.L_192:
        /*0484*/ 	.word	index@(pow_vs_f32)
        /*0488*/ 	.word	0x00000000


	//----- nvinfo : EIATTR_MIN_STACK_SIZE
	.align		4
.L_193:
        /*048c*/ 	.byte	0x04, 0x12
        /*048e*/ 	.short	(.L_195 - .L_194)
	.align		4
.L_194:
        /*0490*/ 	.word	index@(pow_vs_f64)
        /*0494*/ 	.word	0x00000000


	//----- nvinfo : EIATTR_MIN_STACK_SIZE
	.align		4
.L_195:
        /*0498*/ 	.byte	0x04, 0x12
        /*049a*/ 	.short	(.L_197 - .L_196)
	.align		4
.L_196:
        /*049c*/ 	.word	index@(pow_vv_f32)
        /*04a0*/ 	.word	0x00000000


	//----- nvinfo : EIATTR_MIN_STACK_SIZE
	.align		4
.L_197:
        /*04a4*/ 	.byte	0x04, 0x12
        /*04a6*/ 	.short	(.L_199 - .L_198)
	.align		4
.L_198:
        /*04a8*/ 	.word	index@(pow_vv_f64)
        /*04ac*/ 	.word	0x00000000


	//----- nvinfo : EIATTR_MIN_STACK_SIZE
	.align		4
.L_199:
        /*04b0*/ 	.byte	0x04, 0x12
        /*04b2*/ 	.short	(.L_201 - .L_200)
	.align		4
.L_200:
        /*04b4*/ 	.word	index@(div_ss_f32)
        /*04b8*/ 	.word	0x00000000


	//----- nvinfo : EIATTR_MIN_STACK_SIZE
	.align		4
.L_201:
        /*04bc*/ 	.byte	0x04, 0x12
        /*04be*/ 	.short	(.L_203 - .L_202)
	.align		4
.L_202:
        /*04c0*/ 	.word	index@(div_ss_f64)
        /*04c4*/ 	.word	0x00000000


	//----- nvinfo : EIATTR_MIN_STACK_SIZE
	.align		4
.L_203:
        /*04c8*/ 	.byte	0x04, 0x12
        /*04ca*/ 	.short	(.L_205 - .L_204)
	.align		4
.L_204:
        /*04cc*/ 	.word	index@(mul_ss_f32)
        /*04d0*/ 	.word	0x00000000


	//----- nvinfo : EIATTR_MIN_STACK_SIZE
	.align		4
.L_205:
        /*04d4*/ 	.byte	0x04, 0x12
        /*04d6*/ 	.short	(.L_207 - .L_206)
	.align		4
.L_206:
        /*04d8*/ 	.word	index@(mul_ss_f64)
        /*04dc*/ 	.word	0x00000000


	//----- nvinfo : EIATTR_MIN_STACK_SIZE
	.align		4
.L_207:
        /*04e0*/ 	.byte	0x04, 0x12
        /*04e2*/ 	.short	(.L_209 - .L_208)
	.align		4
.L_208:
        /*04e4*/ 	.word	index@(sub_ss_f32)
        /*04e8*/ 	.word	0x00000000


	//----- nvinfo : EIATTR_MIN_STACK_SIZE
	.align		4
.L_209:
        /*04ec*/ 	.byte	0x04, 0x12
        /*04ee*/ 	.short	(.L_211 - .L_210)
	.align		4
.L_210:
        /*04f0*/ 	.word	index@(sub_ss_f64)
        /*04f4*/ 	.word	0x00000000


	//----- nvinfo : EIATTR_MIN_STACK_SIZE
	.align		4
.L_211:
        /*04f8*/ 	.byte	0x04, 0x12
        /*04fa*/ 	.short	(.L_213 - .L_212)
	.align		4
.L_212:
        /*04fc*/ 	.word	index@(add_ss_f32)
        /*0500*/ 	.word	0x00000000


	//----- nvinfo : EIATTR_MIN_STACK_SIZE
	.align		4
.L_213:
        /*0504*/ 	.byte	0x04, 0x12
        /*0506*/ 	.short	(.L_215 - .L_214)
	.align		4
.L_214:
        /*0508*/ 	.word	index@(add_ss_f64)
        /*050c*/ 	.word	0x00000000


	//----- nvinfo : EIATTR_MIN_STACK_SIZE
	.align		4
.L_215:
        /*0510*/ 	.byte	0x04, 0x12
        /*0512*/ 	.short	(.L_217 - .L_216)
	.align		4
.L_216:
        /*0514*/ 	.word	index@(div_sv_f32)
        /*0518*/ 	.word	0x00000000


	//----- nvinfo : EIATTR_MIN_STACK_SIZE
	.align		4
.L_217:
        /*051c*/ 	.byte	0x04, 0x12
        /*051e*/ 	.short	(.L_219 - .L_218)
	.align		4
.L_218:
        /*0520*/ 	.word	index@(div_sv_f64)
        /*0524*/ 	.word	0x00000000


	//----- nvinfo : EIATTR_MIN_STACK_SIZE
	.align		4
.L_219:
        /*0528*/ 	.byte	0x04, 0x12
        /*052a*/ 	.short	(.L_221 - .L_220)
	.align		4
.L_220:
        /*052c*/ 	.word	index@(mul_sv_f32)
        /*0530*/ 	.word	0x00000000


	//----- nvinfo : EIATTR_MIN_STACK_SIZE
	.align		4
.L_221:
        /*0534*/ 	.byte	0x04, 0x12
        /*0536*/ 	.short	(.L_223 - .L_222)
	.align		4
.L_222:
        /*0538*/ 	.word	index@(mul_sv_f64)
        /*053c*/ 	.word	0x00000000


	//----- nvinfo : EIATTR_MIN_STACK_SIZE
	.align		4
.L_223:
        /*0540*/ 	.byte	0x04, 0x12
        /*0542*/ 	.short	(.L_225 - .L_224)
	.align		4
.L_224:
        /*0544*/ 	.word	index@(sub_sv_f32)
        /*0548*/ 	.word	0x00000000


	//----- nvinfo : EIATTR_MIN_STACK_SIZE
	.align		4
.L_225:
        /*054c*/ 	.byte	0x04, 0x12
        /*054e*/ 	.short	(.L_227 - .L_226)
	.align		4
.L_226:
        /*0550*/ 	.word	index@(sub_sv_f64)
        /*0554*/ 	.word	0x00000000


	//----- nvinfo : EIATTR_MIN_STACK_SIZE
	.align		4
.L_227:
        /*0558*/ 	.byte	0x04, 0x12
        /*055a*/ 	.short	(.L_229 - .L_228)
	.align		4
.L_228:
        /*055c*/ 	.word	index@(add_sv_f32)
        /*0560*/ 	.word	0x00000000


	//----- nvinfo : EIATTR_MIN_STACK_SIZE
	.align		4
.L_229:
        /*0564*/ 	.byte	0x04, 0x12
        /*0566*/ 	.short	(.L_231 - .L_230)
	.align		4
.L_230:
        /*0568*/ 	.word	index@(add_sv_f64)
        /*056c*/ 	.word	0x00000000


	//----- nvinfo : EIATTR_MIN_STACK_SIZE
	.align		4
.L_231:
        /*0570*/ 	.byte	0x04, 0x12
        /*0572*/ 	.short	(.L_233 - .L_232)
	.align		4
.L_232:
        /*0574*/ 	.word	index@(div_vs_f32)
        /*0578*/ 	.word	0x00000000


	//----- nvinfo : EIATTR_MIN_STACK_SIZE
	.align		4
.L_233:
        /*057c*/ 	.byte	0x04, 0x12
        /*057e*/ 	.short	(.L_235 - .L_234)
	.align		4
.L_234:
        /*0580*/ 	.word	index@(div_vs_f64)
        /*0584*/ 	.word	0x00000000


	//----- nvinfo : EIATTR_MIN_STACK_SIZE
	.align		4
.L_235:
        /*0588*/ 	.byte	0x04, 0x12
        /*058a*/ 	.short	(.L_237 - .L_236)
	.align		4
.L_236:
        /*058c*/ 	.word	index@(mul_vs_f32)
        /*0590*/ 	.word	0x00000000


	//----- nvinfo : EIATTR_MIN_STACK_SIZE
	.align		4
.L_237:
        /*0594*/ 	.byte	0x04, 0x12
        /*0596*/ 	.short	(.L_239 - .L_238)
	.align		4
.L_238:
        /*0598*/ 	.word	index@(mul_vs_f64)
        /*059c*/ 	.word	0x00000000


	//----- nvinfo : EIATTR_MIN_STACK_SIZE
	.align		4
.L_239:
        /*05a0*/ 	.byte	0x04, 0x12
        /*05a2*/ 	.short	(.L_241 - .L_240)
	.align		4
.L_240:
        /*05a4*/ 	.word	index@(sub_vs_f32)
        /*05a8*/ 	.word	0x00000000


	//----- nvinfo : EIATTR_MIN_STACK_SIZE
	.align		4
.L_241:
        /*05ac*/ 	.byte	0x04, 0x12
        /*05ae*/ 	.short	(.L_243 - .L_242)
	.align		4
.L_242:
        /*05b0*/ 	.word	index@(sub_vs_f64)
        /*05b4*/ 	.word	0x00000000


	//----- nvinfo : EIATTR_MIN_STACK_SIZE
	.align		4
.L_243:
        /*05b8*/ 	.byte	0x04, 0x12
        /*05ba*/ 	.short	(.L_245 - .L_244)
	.align		4
.L_244:
        /*05bc*/ 	.word	index@(add_vs_f32)
        /*05c0*/ 	.word	0x00000000


	//----- nvinfo : EIATTR_MIN_STACK_SIZE
	.align		4
.L_245:
        /*05c4*/ 	.byte	0x04, 0x12
        /*05c6*/ 	.short	(.L_247 - .L_246)
	.align		4
.L_246:
        /*05c8*/ 	.word	index@(add_vs_f64)
        /*05cc*/ 	.word	0x00000000


	//----- nvinfo : EIATTR_MIN_STACK_SIZE
	.align		4
.L_247:
        /*05d0*/ 	.byte	0x04, 0x12
        /*05d2*/ 	.short	(.L_249 - .L_248)
	.align		4
.L_248:
        /*05d4*/ 	.word	index@(div_vv_f32)
        /*05d8*/ 	.word	0x00000000


	//----- nvinfo : EIATTR_MIN_STACK_SIZE
	.align		4
.L_249:
        /*05dc*/ 	.byte	0x04, 0x12
        /*05de*/ 	.short	(.L_251 - .L_250)
	.align		4
.L_250:
        /*05e0*/ 	.word	index@(div_vv_f64)
        /*05e4*/ 	.word	0x00000000


	//----- nvinfo : EIATTR_MIN_STACK_SIZE
	.align		4
.L_251:
        /*05e8*/ 	.byte	0x04, 0x12
        /*05ea*/ 	.short	(.L_253 - .L_252)
	.align		4
.L_252:
        /*05ec*/ 	.word	index@(mul_vv_f32)
        /*05f0*/ 	.word	0x00000000


	//----- nvinfo : EIATTR_MIN_STACK_SIZE
	.align		4
.L_253:
        /*05f4*/ 	.byte	0x04, 0x12
        /*05f6*/ 	.short	(.L_255 - .L_254)
	.align		4
.L_254:
        /*05f8*/ 	.word	index@(mul_vv_f64)
        /*05fc*/ 	.word	0x00000000


	//----- nvinfo : EIATTR_MIN_STACK_SIZE
	.align		4
.L_255:
        /*0600*/ 	.byte	0x04, 0x12
        /*0602*/ 	.short	(.L_257 - .L_256)
	.align		4
.L_256:
        /*0604*/ 	.word	index@(sub_vv_f32)
        /*0608*/ 	.word	0x00000000


	//----- nvinfo : EIATTR_MIN_STACK_SIZE
	.align		4
.L_257:
        /*060c*/ 	.byte	0x04, 0x12
        /*060e*/ 	.short	(.L_259 - .L_258)
	.align		4
.L_258:
        /*0610*/ 	.word	index@(sub_vv_f64)
        /*0614*/ 	.word	0x00000000


	//----- nvinfo : EIATTR_MIN_STACK_SIZE
	.align		4
.L_259:
        /*0618*/ 	.byte	0x04, 0x12
        /*061a*/ 	.short	(.L_261 - .L_260)
	.align		4
.L_260:
        /*061c*/ 	.word	index@(add_vv_f32)
        /*0620*/ 	.word	0x00000000


	//----- nvinfo : EIATTR_MIN_STACK_SIZE
	.align		4
.L_261:
        /*0624*/ 	.byte	0x04, 0x12
        /*0626*/ 	.short	(.L_263 - .L_262)
	.align		4
.L_262:
        /*0628*/ 	.word	index@(add_vv_f64)
        /*062c*/ 	.word	0x00000000
.L_263:


//--------------------- .nv.compat                --------------------------
	.section	.nv.compat,"",@"SHT_CUDA_COMPAT_INFO"
	.align	4
        /*0000*/ 	.byte	0x02, 0x09, 0x00, 0x00, 0x02, 0x02, 0x01, 0x00, 0x02, 0x05, 0x05, 0x00, 0x03, 0x07, 0x01, 0x01
        /*0010*/ 	.byte	0x02, 0x03, 0x00, 0x00, 0x02, 0x06, 0x01, 0x00, 0x04, 0x0b, 0x08, 0x00, 0x01, 0x00, 0x00, 0x00
        /*0020*/ 	.byte	0x00, 0x00, 0x00, 0x00


//--------------------- .nv.info.pow_ss_f32       --------------------------
	.section	.nv.info.pow_ss_f32,"",@"SHT_CUDA_INFO"
	.sectionflags	@""
	.align	4


	//----- nvinfo : EIATTR_CUDA_API_VERSION
	.align		4
        /*0000*/ 	.byte	0x04, 0x37
        /*0002*/ 	.short	(.L_265 - .L_264)
.L_264:
        /*0004*/ 	.word	0x00000082


	//----- nvinfo : EIATTR_KPARAM_INFO
	.align		4
.L_265:
        /*0008*/ 	.byte	0x04, 0x17
        /*000a*/ 	.short	(.L_267 - .L_266)
.L_266:
        /*000c*/ 	.word	0x00000000
        /*0010*/ 	.short	0x0002
        /*0012*/ 	.short	0x0010
        /*0014*/ 	.byte	0x00, 0xf0, 0x11, 0x00


	//----- nvinfo : EIATTR_KPARAM_INFO
	.align		4
.L_267:
        /*0018*/ 	.byte	0x04, 0x17
        /*001a*/ 	.short	(.L_269 - .L_268)
.L_268:
        /*001c*/ 	.word	0x00000000
        /*0020*/ 	.short	0x0001
        /*0022*/ 	.short	0x0008
        /*0024*/ 	.byte	0x00, 0xf5, 0x21, 0x00


	//----- nvinfo : EIATTR_KPARAM_INFO
	.align		4
.L_269:
        /*0028*/ 	.byte	0x04, 0x17
        /*002a*/ 	.short	(.L_271 - .L_270)
.L_270:
        /*002c*/ 	.word	0x00000000
        /*0030*/ 	.short	0x0000
        /*0032*/ 	.short	0x0000
        /*0034*/ 	.byte	0x00, 0xf5, 0x21, 0x00


	//----- nvinfo : EIATTR_SPARSE_MMA_MASK
	.align		4
.L_271:
        /*0038*/ 	.byte	0x03, 0x50
        /*003a*/ 	.short	0x0000


	//----- nvinfo : EIATTR_MAXREG_COUNT
	.align		4
        /*003c*/ 	.byte	0x03, 0x1b
        /*003e*/ 	.short	0x00ff


	//----- nvinfo : EIATTR_MERCURY_ISA_VERSION
	.align		4
        /*0040*/ 	.byte	0x03, 0x5f
        /*0042*/ 	.short	0x0101


	//----- nvinfo : EIATTR_VRC_CTA_INIT_COUNT
	.align		4
        /*0044*/ 	.byte	0x02, 0x4a
	.zero		1
	.zero		1


	//----- nvinfo : EIATTR_EXIT_INSTR_OFFSETS
	.align		4
        /*0048*/ 	.byte	0x04, 0x1c
        /*004a*/ 	.short	(.L_273 - .L_272)


	//   ....[0]....
.L_272:
        /*004c*/ 	.word	0x00000130


	//   ....[1]....
        /*0050*/ 	.word	0x00000730


	//----- nvinfo : EIATTR_CBANK_PARAM_SIZE
	.align		4
.L_273:
        /*0054*/ 	.byte	0x03, 0x19
        /*0056*/ 	.short	0x0014


	//----- nvinfo : EIATTR_PARAM_CBANK
	.align		4
        /*0058*/ 	.byte	0x04, 0x0a
        /*005a*/ 	.short	(.L_275 - .L_274)
	.align		4
.L_274:
        /*005c*/ 	.word	index@(.nv.constant0.pow_ss_f32)
        /*0060*/ 	.short	0x0380
        /*0062*/ 	.short	0x0014


	//----- nvinfo : EIATTR_SW_WAR
	.align		4
.L_275:
        /*0064*/ 	.byte	0x04, 0x36
        /*0066*/ 	.short	(.L_277 - .L_276)
.L_276:
        /*0068*/ 	.word	0x00000008
.L_277:


//--------------------- .nv.info.pow_ss_f64       --------------------------
	.section	.nv.info.pow_ss_f64,"",@"SHT_CUDA_INFO"
	.sectionflags	@""
	.align	4


	//----- nvinfo : EIATTR_CUDA_API_VERSION
	.align		4
        /*0000*/ 	.byte	0x04, 0x37
        /*0002*/ 	.short	(.L_279 - .L_278)
.L_278:
        /*0004*/ 	.word	0x00000082


	//----- nvinfo : EIATTR_KPARAM_INFO
	.align		4
.L_279:
        /*0008*/ 	.byte	0x04, 0x17
        /*000a*/ 	.short	(.L_281 - .L_280)
.L_280:
        /*000c*/ 	.word	0x00000000
        /*0010*/ 	.short	0x0002
        /*0012*/ 	.short	0x0010
        /*0014*/ 	.byte	0x00, 0xf0, 0x11, 0x00


	//----- nvinfo : EIATTR_KPARAM_INFO
	.align		4
.L_281:
        /*0018*/ 	.byte	0x04, 0x17
        /*001a*/ 	.short	(.L_283 - .L_282)
.L_282:
        /*001c*/ 	.word	0x00000000
        /*0020*/ 	.short	0x0001
        /*0022*/ 	.short	0x0008
        /*0024*/ 	.byte	0x00, 0xf5, 0x21, 0x00


	//----- nvinfo : EIATTR_KPARAM_INFO
	.align		4
.L_283:
        /*0028*/ 	.byte	0x04, 0x17
        /*002a*/ 	.short	(.L_285 - .L_284)
.L_284:
        /*002c*/ 	.word	0x00000000
        /*0030*/ 	.short	0x0000
        /*0032*/ 	.short	0x0000
        /*0034*/ 	.byte	0x00, 0xf5, 0x21, 0x00


	//----- nvinfo : EIATTR_SPARSE_MMA_MASK
	.align		4
.L_285:
        /*0038*/ 	.byte	0x03, 0x50
        /*003a*/ 	.short	0x0000


	//----- nvinfo : EIATTR_MAXREG_COUNT
	.align		4
        /*003c*/ 	.byte	0x03, 0x1b
        /*003e*/ 	.short	0x00ff


	//----- nvinfo : EIATTR_MERCURY_ISA_VERSION
	.align		4
        /*0040*/ 	.byte	0x03, 0x5f
        /*0042*/ 	.short	0x0101


	//----- nvinfo : EIATTR_VRC_CTA_INIT_COUNT
	.align		4
        /*0044*/ 	.byte	0x02, 0x4a
	.zero		1
	.zero		1


	//----- nvinfo : EIATTR_EXIT_INSTR_OFFSETS
	.align		4
        /*0048*/ 	.byte	0x04, 0x1c
        /*004a*/ 	.short	(.L_287 - .L_286)


	//   ....[0]....
.L_286:
        /*004c*/ 	.word	0x00000130


	//   ....[1]....
        /*0050*/ 	.word	0x000005d0


	//----- nvinfo : EIATTR_CRS_STACK_SIZE
	.align		4
.L_287:
        /*0054*/ 	.byte	0x04, 0x1e
        /*0056*/ 	.short	(.L_289 - .L_288)
.L_288:
        /*0058*/ 	.word	0x00000000


	//----- nvinfo : EIATTR_CBANK_PARAM_SIZE
	.align		4
.L_289:
        /*005c*/ 	.byte	0x03, 0x19
        /*005e*/ 	.short	0x0014


	//----- nvinfo : EIATTR_PARAM_CBANK
	.align		4
        /*0060*/ 	.byte	0x04, 0x0a
        /*0062*/ 	.short	(.L_291 - .L_290)
	.align		4
.L_290:
        /*0064*/ 	.word	index@(.nv.constant0.pow_ss_f64)
        /*0068*/ 	.short	0x0380
        /*006a*/ 	.short	0x0014


	//----- nvinfo : EIATTR_SW_WAR
	.align		4
.L_291:
        /*006c*/ 	.byte	0x04, 0x36
        /*006e*/ 	.short	(.L_293 - .L_292)
.L_292:
        /*0070*/ 	.word	0x00000008
.L_293:


//--------------------- .nv.info.pow_sv_f32       --------------------------
	.section	.nv.info.pow_sv_f32,"",@"SHT_CUDA_INFO"
	.sectionflags	@""
	.align	4


	//----- nvinfo : EIATTR_CUDA_API_VERSION
	.align		4
        /*0000*/ 	.byte	0x04, 0x37
        /*0002*/ 	.short	(.L_295 - .L_294)
.L_294:
        /*0004*/ 	.word	0x00000082


	//----- nvinfo : EIATTR_KPARAM_INFO
	.align		4
.L_295:
        /*0008*/ 	.byte	0x04, 0x17
        /*000a*/ 	.short	(.L_297 - .L_296)
.L_296:
        /*000c*/ 	.word	0x00000000
        /*0010*/ 	.short	0x0002
        /*0012*/ 	.short	0x0010
        /*0014*/ 	.byte	0x00, 0xf0, 0x11, 0x00


	//----- nvinfo : EIATTR_KPARAM_INFO
	.align		4
.L_297:
        /*0018*/ 	.byte	0x04, 0x17
        /*001a*/ 	.short	(.L_299 - .L_298)
.L_298:
        /*001c*/ 	.word	0x00000000
        /*0020*/ 	.short	0x0001
        /*0022*/ 	.short	0x0008
        /*0024*/ 	.byte	0x00, 0xf5, 0x21, 0x00


	//----- nvinfo : EIATTR_KPARAM_INFO
	.align		4
.L_299:
        /*0028*/ 	.byte	0x04, 0x17
        /*002a*/ 	.short	(.L_301 - .L_300)
.L_300:
        /*002c*/ 	.word	0x00000000
        /*0030*/ 	.short	0x0000
        /*0032*/ 	.short	0x0000
        /*0034*/ 	.byte	0x00, 0xf5, 0x21, 0x00


	//----- nvinfo : EIATTR_SPARSE_MMA_MASK
	.align		4
.L_301:
        /*0038*/ 	.byte	0x03, 0x50
        /*003a*/ 	.short	0x0000


	//----- nvinfo : EIATTR_MAXREG_COUNT
	.align		4
        /*003c*/ 	.byte	0x03, 0x1b
        /*003e*/ 	.short	0x00ff


	//----- nvinfo : EIATTR_MERCURY_ISA_VERSION
	.align		4
        /*0040*/ 	.byte	0x03, 0x5f
        /*0042*/ 	.short	0x0101


	//----- nvinfo : EIATTR_VRC_CTA_INIT_COUNT
	.align		4
        /*0044*/ 	.byte	0x02, 0x4a
	.zero		1
	.zero		1


	//----- nvinfo : EIATTR_EXIT_INSTR_OFFSETS
	.align		4
        /*0048*/ 	.byte	0x04, 0x1c
        /*004a*/ 	.short	(.L_303 - .L_302)


	//   ....[0]....
.L_302:
        /*004c*/ 	.word	0x00000130


	//   ....[1]....
        /*0050*/ 	.word	0x00000760


	//----- nvinfo : EIATTR_CRS_STACK_SIZE
	.align		4
.L_303:
        /*0054*/ 	.byte	0x04, 0x1e
        /*0056*/ 	.short	(.L_305 - .L_304)
.L_304:
        /*0058*/ 	.word	0x00000000


	//----- nvinfo : EIATTR_CBANK_PARAM_SIZE
	.align		4
.L_305:
        /*005c*/ 	.byte	0x03, 0x19
        /*005e*/ 	.short	0x0014


	//----- nvinfo : EIATTR_PARAM_CBANK
	.align		4
        /*0060*/ 	.byte	0x04, 0x0a
        /*0062*/ 	.short	(.L_307 - .L_306)
	.align		4
.L_306:
        /*0064*/ 	.word	index@(.nv.constant0.pow_sv_f32)
        /*0068*/ 	.short	0x0380
        /*006a*/ 	.short	0x0014


	//----- nvinfo : EIATTR_SW_WAR
	.align		4
.L_307:
        /*006c*/ 	.byte	0x04, 0x36
        /*006e*/ 	.short	(.L_309 - .L_308)
.L_308:
        /*0070*/ 	.word	0x00000008
.L_309:


//--------------------- .nv.info.pow_sv_f64       --------------------------
	.section	.nv.info.pow_sv_f64,"",@"SHT_CUDA_INFO"
	.sectionflags	@""
	.align	4


	//----- nvinfo : EIATTR_CUDA_API_VERSION
	.align		4
        /*0000*/ 	.byte	0x04, 0x37
        /*0002*/ 	.short	(.L_311 - .L_310)
.L_310:
        /*0004*/ 	.word	0x00000082


	//----- nvinfo : EIATTR_KPARAM_INFO
	.align		4
.L_311:
        /*0008*/ 	.byte	0x04, 0x17
        /*000a*/ 	.short	(.L_313 - .L_312)
.L_312:
        /*000c*/ 	.word	0x00000000
        /*0010*/ 	.short	0x0002
        /*0012*/ 	.short	0x0010
        /*0014*/ 	.byte	0x00, 0xf0, 0x11, 0x00


	//----- nvinfo : EIATTR_KPARAM_INFO
	.align		4
.L_313:
        /*0018*/ 	.byte	0x04, 0x17
        /*001a*/ 	.short	(.L_315 - .L_314)
.L_314:
        /*001c*/ 	.word	0x00000000
        /*0020*/ 	.short	0x0001
        /*0022*/ 	.short	0x0008
        /*0024*/ 	.byte	0x00, 0xf5, 0x21, 0x00


	//----- nvinfo : EIATTR_KPARAM_INFO
	.align		4
.L_315:
        /*0028*/ 	.byte	0x04, 0x17
        /*002a*/ 	.short	(.L_317 - .L_316)
.L_316:
        /*002c*/ 	.word	0x00000000
        /*0030*/ 	.short	0x0000
        /*0032*/ 	.short	0x0000
        /*0034*/ 	.byte	0x00, 0xf5, 0x21, 0x00


	//----- nvinfo : EIATTR_SPARSE_MMA_MASK
	.align		4
.L_317:
        /*0038*/ 	.byte	0x03, 0x50
        /*003a*/ 	.short	0x0000


	//----- nvinfo : EIATTR_MAXREG_COUNT
	.align		4
        /*003c*/ 	.byte	0x03, 0x1b
        /*003e*/ 	.short	0x00ff


	//----- nvinfo : EIATTR_MERCURY_ISA_VERSION
	.align		4
        /*0040*/ 	.byte	0x03, 0x5f
        /*0042*/ 	.short	0x0101


	//----- nvinfo : EIATTR_VRC_CTA_INIT_COUNT
	.align		4
        /*0044*/ 	.byte	0x02, 0x4a
	.zero		1
	.zero		1


	//----- nvinfo : EIATTR_EXIT_INSTR_OFFSETS
	.align		4
        /*0048*/ 	.byte	0x04, 0x1c
        /*004a*/ 	.short	(.L_319 - .L_318)


	//   ....[0]....
.L_318:
        /*004c*/ 	.word	0x00000130


	//   ....[1]....
        /*0050*/ 	.word	0x00000610


	//----- nvinfo : EIATTR_CRS_STACK_SIZE
	.align		4
.L_319:
        /*0054*/ 	.byte	0x04, 0x1e
        /*0056*/ 	.short	(.L_321 - .L_320)
.L_320:
        /*0058*/ 	.word	0x00000000


	//----- nvinfo : EIATTR_CBANK_PARAM_SIZE
	.align		4
.L_321:
        /*005c*/ 	.byte	0x03, 0x19
        /*005e*/ 	.short	0x0014


	//----- nvinfo : EIATTR_PARAM_CBANK
	.align		4
        /*0060*/ 	.byte	0x04, 0x0a
        /*0062*/ 	.short	(.L_323 - .L_322)
	.align		4
.L_322:
        /*0064*/ 	.word	index@(.nv.constant0.pow_sv_f64)
        /*0068*/ 	.short	0x0380
        /*006a*/ 	.short	0x0014


	//----- nvinfo : EIATTR_SW_WAR
	.align		4
.L_323:
        /*006c*/ 	.byte	0x04, 0x36
        /*006e*/ 	.short	(.L_325 - .L_324)
.L_324:
        /*0070*/ 	.word	0x00000008
.L_325:


//--------------------- .nv.info.pow_vs_f32       --------------------------
	.section	.nv.info.pow_vs_f32,"",@"SHT_CUDA_INFO"
	.sectionflags	@""
	.align	4


	//----- nvinfo : EIATTR_CUDA_API_VERSION
	.align		4
        /*0000*/ 	.byte	0x04, 0x37
        /*0002*/ 	.short	(.L_327 - .L_326)
.L_326:
        /*0004*/ 	.word	0x00000082


	//----- nvinfo : EIATTR_KPARAM_INFO
	.align		4
.L_327:
        /*0008*/ 	.byte	0x04, 0x17
        /*000a*/ 	.short	(.L_329 - .L_328)
.L_328:
        /*000c*/ 	.word	0x00000000
        /*0010*/ 	.short	0x0002
        /*0012*/ 	.short	0x0010
        /*0014*/ 	.byte	0x00, 0xf0, 0x11, 0x00


	//----- nvinfo : EIATTR_KPARAM_INFO
	.align		4
.L_329:
        /*0018*/ 	.byte	0x04, 0x17
        /*001a*/ 	.short	(.L_331 - .L_330)
.L_330:
        /*001c*/ 	.word	0x00000000
        /*0020*/ 	.short	0x0001
        /*0022*/ 	.short	0x0008
        /*0024*/ 	.byte	0x00, 0xf5, 0x21, 0x00


	//----- nvinfo : EIATTR_KPARAM_INFO
	.align		4
.L_331:
        /*0028*/ 	.byte	0x04, 0x17
        /*002a*/ 	.short	(.L_333 - .L_332)
.L_332:
        /*002c*/ 	.word	0x00000000
        /*0030*/ 	.short	0x0000
        /*0032*/ 	.short	0x0000
        /*0034*/ 	.byte	0x00, 0xf5, 0x21, 0x00


	//----- nvinfo : EIATTR_SPARSE_MMA_MASK
	.align		4
.L_333:
        /*0038*/ 	.byte	0x03, 0x50
        /*003a*/ 	.short	0x0000


	//----- nvinfo : EIATTR_MAXREG_COUNT
	.align		4
        /*003c*/ 	.byte	0x03, 0x1b
        /*003e*/ 	.short	0x00ff


	//----- nvinfo : EIATTR_MERCURY_ISA_VERSION
	.align		4
        /*0040*/ 	.byte	0x03, 0x5f
        /*0042*/ 	.short	0x0101


	//----- nvinfo : EIATTR_VRC_CTA_INIT_COUNT
	.align		4
        /*0044*/ 	.byte	0x02, 0x4a
	.zero		1
	.zero		1


	//----- nvinfo : EIATTR_EXIT_INSTR_OFFSETS
	.align		4
        /*0048*/ 	.byte	0x04, 0x1c
        /*004a*/ 	.short	(.L_335 - .L_334)


	//   ....[0]....
.L_334:
        /*004c*/ 	.word	0x00000130


	//   ....[1]....
        /*0050*/ 	.word	0x00000760


	//----- nvinfo : EIATTR_CRS_STACK_SIZE
	.align		4
.L_335:
        /*0054*/ 	.byte	0x04, 0x1e
        /*0056*/ 	.short	(.L_337 - .L_336)
.L_336:
        /*0058*/ 	.word	0x00000000


	//----- nvinfo : EIATTR_CBANK_PARAM_SIZE
	.align		4
.L_337:
        /*005c*/ 	.byte	0x03, 0x19
        /*005e*/ 	.short	0x0014


	//----- nvinfo : EIATTR_PARAM_CBANK
	.align		4
        /*0060*/ 	.byte	0x04, 0x0a
        /*0062*/ 	.short	(.L_339 - .L_338)
	.align		4
.L_338:
        /*0064*/ 	.word	index@(.nv.constant0.pow_vs_f32)
        /*0068*/ 	.short	0x0380
        /*006a*/ 	.short	0x0014


	//----- nvinfo : EIATTR_SW_WAR
	.align		4
.L_339:
        /*006c*/ 	.byte	0x04, 0x36
        /*006e*/ 	.short	(.L_341 - .L_340)
.L_340:
        /*0070*/ 	.word	0x00000008
.L_341:


//--------------------- .nv.info.pow_vs_f64       --------------------------
	.section	.nv.info.pow_vs_f64,"",@"SHT_CUDA_INFO"
	.sectionflags	@""
	.align	4


	//----- nvinfo : EIATTR_CUDA_API_VERSION
	.align		4
        /*0000*/ 	.byte	0x04, 0x37
        /*0002*/ 	.short	(.L_343 - .L_342)
.L_342:
        /*0004*/ 	.word	0x00000082


	//----- nvinfo : EIATTR_KPARAM_INFO
	.align		4
.L_343:
        /*0008*/ 	.byte	0x04, 0x17
        /*000a*/ 	.short	(.L_345 - .L_344)
.L_344:
        /*000c*/ 	.word	0x00000000
        /*0010*/ 	.short	0x0002
        /*0012*/ 	.short	0x0010
        /*0014*/ 	.byte	0x00, 0xf0, 0x11, 0x00


	//----- nvinfo : EIATTR_KPARAM_INFO
	.align		4
.L_345:
        /*0018*/ 	.byte	0x04, 0x17
        /*001a*/ 	.short	(.L_347 - .L_346)
.L_346:
        /*001c*/ 	.word	0x00000000
        /*0020*/ 	.short	0x0001
        /*0022*/ 	.short	0x0008
        /*0024*/ 	.byte	0x00, 0xf5, 0x21, 0x00


	//----- nvinfo : EIATTR_KPARAM_INFO
	.align		4
.L_347:
        /*0028*/ 	.byte	0x04, 0x17
        /*002a*/ 	.short	(.L_349 - .L_348)
.L_348:
        /*002c*/ 	.word	0x00000000
        /*0030*/ 	.short	0x0000
        /*0032*/ 	.short	0x0000
        /*0034*/ 	.byte	0x00, 0xf5, 0x21, 0x00


	//----- nvinfo : EIATTR_SPARSE_MMA_MASK
	.align		4
.L_349:
        /*0038*/ 	.byte	0x03, 0x50
        /*003a*/ 	.short	0x0000


	//----- nvinfo : EIATTR_MAXREG_COUNT
	.align		4
        /*003c*/ 	.byte	0x03, 0x1b
        /*003e*/ 	.short	0x00ff


	//----- nvinfo : EIATTR_MERCURY_ISA_VERSION
	.align		4
        /*0040*/ 	.byte	0x03, 0x5f
        /*0042*/ 	.short	0x0101


	//----- nvinfo : EIATTR_VRC_CTA_INIT_COUNT
	.align		4
        /*0044*/ 	.byte	0x02, 0x4a
	.zero		1
	.zero		1


	//----- nvinfo : EIATTR_EXIT_INSTR_OFFSETS
	.align		4
        /*0048*/ 	.byte	0x04, 0x1c
        /*004a*/ 	.short	(.L_351 - .L_350)


	//   ....[0]....
.L_350:
        /*004c*/ 	.word	0x00000130


	//   ....[1]....
        /*0050*/ 	.word	0x00000620


	//----- nvinfo : EIATTR_CRS_STACK_SIZE
	.align		4
.L_351:
        /*0054*/ 	.byte	0x04, 0x1e
        /*0056*/ 	.short	(.L_353 - .L_352)
.L_352:
        /*0058*/ 	.word	0x00000000


	//----- nvinfo : EIATTR_CBANK_PARAM_SIZE
	.align		4
.L_353:
        /*005c*/ 	.byte	0x03, 0x19
        /*005e*/ 	.short	0x0014


	//----- nvinfo : EIATTR_PARAM_CBANK
	.align		4
        /*0060*/ 	.byte	0x04, 0x0a
        /*0062*/ 	.short	(.L_355 - .L_354)
	.align		4
.L_354:
        /*0064*/ 	.word	index@(.nv.constant0.pow_vs_f64)
        /*0068*/ 	.short	0x0380
        /*006a*/ 	.short	0x0014


	//----- nvinfo : EIATTR_SW_WAR
	.align		4
.L_355:
        /*006c*/ 	.byte	0x04, 0x36
        /*006e*/ 	.short	(.L_357 - .L_356)
.L_356:
        /*0070*/ 	.word	0x00000008
.L_357:


//--------------------- .nv.info.pow_vv_f32       --------------------------
	.section	.nv.info.pow_vv_f32,"",@"SHT_CUDA_INFO"
	.sectionflags	@""
	.align	4


	//----- nvinfo : EIATTR_CUDA_API_VERSION
	.align		4
        /*0000*/ 	.byte	0x04, 0x37
        /*0002*/ 	.short	(.L_359 - .L_358)
.L_358:
        /*0004*/ 	.word	0x00000082


	//----- nvinfo : EIATTR_KPARAM_INFO
	.align		4
.L_359:
        /*0008*/ 	.byte	0x04, 0x17
        /*000a*/ 	.short	(.L_361 - .L_360)
.L_360:
        /*000c*/ 	.word	0x00000000
        /*0010*/ 	.short	0x0002
        /*0012*/ 	.short	0x0010
        /*0014*/ 	.byte	0x00, 0xf0, 0x11, 0x00


	//----- nvinfo : EIATTR_KPARAM_INFO
	.align		4
.L_361:
        /*0018*/ 	.byte	0x04, 0x17
        /*001a*/ 	.short	(.L_363 - .L_362)
.L_362:
        /*001c*/ 	.word	0x00000000
        /*0020*/ 	.short	0x0001
        /*0022*/ 	.short	0x0008
        /*0024*/ 	.byte	0x00, 0xf5, 0x21, 0x00


	//----- nvinfo : EIATTR_KPARAM_INFO
	.align		4
.L_363:
        /*0028*/ 	.byte	0x04, 0x17
        /*002a*/ 	.short	(.L_365 - .L_364)
.L_364:
        /*002c*/ 	.word	0x00000000
        /*0030*/ 	.short	0x0000
        /*0032*/ 	.short	0x0000
        /*0034*/ 	.byte	0x00, 0xf5, 0x21, 0x00


	//----- nvinfo : EIATTR_SPARSE_MMA_MASK
	.align		4
.L_365:
        /*0038*/ 	.byte	0x03, 0x50
        /*003a*/ 	.short	0x0000


	//----- nvinfo : EIATTR_MAXREG_COUNT
	.align		4
        /*003c*/ 	.byte	0x03, 0x1b
        /*003e*/ 	.short	0x00ff


	//----- nvinfo : EIATTR_MERCURY_ISA_VERSION
	.align		4
        /*0040*/ 	.byte	0x03, 0x5f
        /*0042*/ 	.short	0x0101


	//----- nvinfo : EIATTR_VRC_CTA_INIT_COUNT
	.align		4
        /*0044*/ 	.byte	0x02, 0x4a
	.zero		1
	.zero		1


	//----- nvinfo : EIATTR_EXIT_INSTR_OFFSETS
	.align		4
        /*0048*/ 	.byte	0x04, 0x1c
        /*004a*/ 	.short	(.L_367 - .L_366)


	//   ....[0]....
.L_366:
        /*004c*/ 	.word	0x00000130


	//   ....[1]....
        /*0050*/ 	.word	0x00000770


	//----- nvinfo : EIATTR_CRS_STACK_SIZE
	.align		4
.L_367:
        /*0054*/ 	.byte	0x04, 0x1e
        /*0056*/ 	.short	(.L_369 - .L_368)
.L_368:
        /*0058*/ 	.word	0x00000000


	//----- nvinfo : EIATTR_CBANK_PARAM_SIZE
	.align		4
.L_369:
        /*005c*/ 	.byte	0x03, 0x19
        /*005e*/ 	.short	0x0014


	//----- nvinfo : EIATTR_PARAM_CBANK
	.align		4
        /*0060*/ 	.byte	0x04, 0x0a
        /*0062*/ 	.short	(.L_371 - .L_370)
	.align		4
.L_370:
        /*0064*/ 	.word	index@(.nv.constant0.pow_vv_f32)
        /*0068*/ 	.short	0x0380
        /*006a*/ 	.short	0x0014


	//----- nvinfo : EIATTR_SW_WAR
	.align		4
.L_371:
        /*006c*/ 	.byte	0x04, 0x36
        /*006e*/ 	.short	(.L_373 - .L_372)
.L_372:
        /*0070*/ 	.word	0x00000008
.L_373:


//--------------------- .nv.info.pow_vv_f64       --------------------------
	.section	.nv.info.pow_vv_f64,"",@"SHT_CUDA_INFO"
	.sectionflags	@""
	.align	4


	//----- nvinfo : EIATTR_CUDA_API_VERSION
	.align		4
        /*0000*/ 	.byte	0x04, 0x37
        /*0002*/ 	.short	(.L_375 - .L_374)
.L_374:
        /*0004*/ 	.word	0x00000082


	//----- nvinfo : EIATTR_KPARAM_INFO
	.align		4
.L_375:
        /*0008*/ 	.byte	0x04, 0x17
        /*000a*/ 	.short	(.L_377 - .L_376)
.L_376:
        /*000c*/ 	.word	0x00000000
        /*0010*/ 	.short	0x0002
        /*0012*/ 	.short	0x0010
        /*0014*/ 	.byte	0x00, 0xf0, 0x11, 0x00


	//----- nvinfo : EIATTR_KPARAM_INFO
	.align		4
.L_377:
        /*0018*/ 	.byte	0x04, 0x17
        /*001a*/ 	.short	(.L_379 - .L_378)
.L_378:
        /*001c*/ 	.word	0x00000000
        /*0020*/ 	.short	0x0001
        /*0022*/ 	.short	0x0008
        /*0024*/ 	.byte	0x00, 0xf5, 0x21, 0x00


	//----- nvinfo : EIATTR_KPARAM_INFO
	.align		4
.L_379:
        /*0028*/ 	.byte	0x04, 0x17
        /*002a*/ 	.short	(.L_381 - .L_380)
.L_380:
        /*002c*/ 	.word	0x00000000
        /*0030*/ 	.short	0x0000
        /*0032*/ 	.short	0x0000
        /*0034*/ 	.byte	0x00, 0xf5, 0x21, 0x00


	//----- nvinfo : EIATTR_SPARSE_MMA_MASK
	.align		4
.L_381:
        /*0038*/ 	.byte	0x03, 0x50
        /*003a*/ 	.short	0x0000


	//----- nvinfo : EIATTR_MAXREG_COUNT
	.align		4
        /*003c*/ 	.byte	0x03, 0x1b
        /*003e*/ 	.short	0x00ff


	//----- nvinfo : EIATTR_MERCURY_ISA_VERSION
	.align		4
        /*0040*/ 	.byte	0x03, 0x5f
        /*0042*/ 	.short	0x0101


	//----- nvinfo : EIATTR_VRC_CTA_INIT_COUNT
	.align		4
        /*0044*/ 	.byte	0x02, 0x4a
	.zero		1
	.zero		1


	//----- nvinfo : EIATTR_EXIT_INSTR_OFFSETS
	.align		4
        /*0048*/ 	.byte	0x04, 0x1c
        /*004a*/ 	.short	(.L_383 - .L_382)


	//   ....[0]....
.L_382:
        /*004c*/ 	.word	0x00000130


	//   ....[1]....
        /*0050*/ 	.word	0x00000630


	//----- nvinfo : EIATTR_CRS_STACK_SIZE
	.align		4
.L_383:
        /*0054*/ 	.byte	0x04, 0x1e
        /*0056*/ 	.short	(.L_385 - .L_384)
.L_384:
        /*0058*/ 	.word	0x00000000


	//----- nvinfo : EIATTR_CBANK_PARAM_SIZE
	.align		4
.L_385:
        /*005c*/ 	.byte	0x03, 0x19
        /*005e*/ 	.short	0x0014


	//----- nvinfo : EIATTR_PARAM_CBANK
	.align		4
        /*0060*/ 	.byte	0x04, 0x0a
        /*0062*/ 	.short	(.L_387 - .L_386)
	.align		4
.L_386:
        /*0064*/ 	.word	index@(.nv.constant0.pow_vv_f64)
        /*0068*/ 	.short	0x0380
        /*006a*/ 	.short	0x0014


	//----- nvinfo : EIATTR_SW_WAR
	.align		4
.L_387:
        /*006c*/ 	.byte	0x04, 0x36
        /*006e*/ 	.short	(.L_389 - .L_388)
.L_388:
        /*0070*/ 	.word	0x00000008
.L_389:


//--------------------- .nv.info.div_ss_f32       --------------------------
	.section	.nv.info.div_ss_f32,"",@"SHT_CUDA_INFO"
	.sectionflags	@""
	.align	4


	//----- nvinfo : EIATTR_CUDA_API_VERSION
	.align		4
        /*0000*/ 	.byte	0x04, 0x37
        /*0002*/ 	.short	(.L_391 - .L_390)
.L_390:
        /*0004*/ 	.word	0x00000082


	//----- nvinfo : EIATTR_KPARAM_INFO
	.align		4
.L_391:
        /*0008*/ 	.byte	0x04, 0x17
        /*000a*/ 	.short	(.L_393 - .L_392)
.L_392:
        /*000c*/ 	.word	0x00000000
        /*0010*/ 	.short	0x0002
        /*0012*/ 	.short	0x0010
        /*0014*/ 	.byte	0x00, 0xf0, 0x11, 0x00


	//----- nvinfo : EIATTR_KPARAM_INFO
	.align		4
.L_393:
        /*0018*/ 	.byte	0x04, 0x17
        /*001a*/ 	.short	(.L_395 - .L_394)
.L_394:
        /*001c*/ 	.word	0x00000000
        /*0020*/ 	.short	0x0001
        /*0022*/ 	.short	0x0008
        /*0024*/ 	.byte	0x00, 0xf5, 0x21, 0x00


	//----- nvinfo : EIATTR_KPARAM_INFO
	.align		4
.L_395:
        /*0028*/ 	.byte	0x04, 0x17
        /*002a*/ 	.short	(.L_397 - .L_396)
.L_396:
        /*002c*/ 	.word	0x00000000
        /*0030*/ 	.short	0x0000
        /*0032*/ 	.short	0x0000
        /*0034*/ 	.byte	0x00, 0xf5, 0x21, 0x00


	//----- nvinfo : EIATTR_SPARSE_MMA_MASK
	.align		4
.L_397:
        /*0038*/ 	.byte	0x03, 0x50
        /*003a*/ 	.short	0x0000


	//----- nvinfo : EIATTR_MAXREG_COUNT
	.align		4
        /*003c*/ 	.byte	0x03, 0x1b
        /*003e*/ 	.short	0x00ff


	//----- nvinfo : EIATTR_MERCURY_ISA_VERSION
	.align		4
        /*0040*/ 	.byte	0x03, 0x5f
        /*0042*/ 	.short	0x0101


	//----- nvinfo : EIATTR_VRC_CTA_INIT_COUNT
	.align		4
        /*0044*/ 	.byte	0x02, 0x4a
	.zero		1
	.zero		1


	//----- nvinfo : EIATTR_EXIT_INSTR_OFFSETS
	.align		4
        /*0048*/ 	.byte	0x04, 0x1c
        /*004a*/ 	.short	(.L_399 - .L_398)


	//   ....[0]....
.L_398:
        /*004c*/ 	.word	0x00000130


	//   ....[1]....
        /*0050*/ 	.word	0x00000250


	//----- nvinfo : EIATTR_CRS_STACK_SIZE
	.align		4
.L_399:
        /*0054*/ 	.byte	0x04, 0x1e
        /*0056*/ 	.short	(.L_401 - .L_400)
.L_400:
        /*0058*/ 	.word	0x00000000


	//----- nvinfo : EIATTR_CBANK_PARAM_SIZE
	.align		4
.L_401:
        /*005c*/ 	.byte	0x03, 0x19
        /*005e*/ 	.short	0x0014


	//----- nvinfo : EIATTR_PARAM_CBANK
	.align		4
        /*0060*/ 	.byte	0x04, 0x0a
        /*0062*/ 	.short	(.L_403 - .L_402)
	.align		4
.L_402:
        /*0064*/ 	.word	index@(.nv.constant0.div_ss_f32)
        /*0068*/ 	.short	0x0380
        /*006a*/ 	.short	0x0014


	//----- nvinfo : EIATTR_SW_WAR
	.align		4
.L_403:
        /*006c*/ 	.byte	0x04, 0x36
        /*006e*/ 	.short	(.L_405 - .L_404)
.L_404:
        /*0070*/ 	.word	0x00000008
.L_405:


//--------------------- .nv.info.div_ss_f64       --------------------------
	.section	.nv.info.div_ss_f64,"",@"SHT_CUDA_INFO"
	.sectionflags	@""
	.align	4


	//----- nvinfo : EIATTR_CUDA_API_VERSION
	.align		4
        /*0000*/ 	.byte	0x04, 0x37
        /*0002*/ 	.short	(.L_407 - .L_406)
.L_406:
        /*0004*/ 	.word	0x00000082


	//----- nvinfo : EIATTR_KPARAM_INFO
	.align		4
.L_407:
        /*0008*/ 	.byte	0x04, 0x17
        /*000a*/ 	.short	(.L_409 - .L_408)
.L_408:
        /*000c*/ 	.word	0x00000000
        /*0010*/ 	.short	0x0002
        /*0012*/ 	.short	0x0010
        /*0014*/ 	.byte	0x00, 0xf0, 0x11, 0x00


	//----- nvinfo : EIATTR_KPARAM_INFO
	.align		4
.L_409:
        /*0018*/ 	.byte	0x04, 0x17
        /*001a*/ 	.short	(.L_411 - .L_410)
.L_410:
        /*001c*/ 	.word	0x00000000
        /*0020*/ 	.short	0x0001
        /*0022*/ 	.short	0x0008
        /*0024*/ 	.byte	0x00, 0xf5, 0x21, 0x00


	//----- nvinfo : EIATTR_KPARAM_INFO
	.align		4
.L_411:
        /*0028*/ 	.byte	0x04, 0x17
        /*002a*/ 	.short	(.L_413 - .L_412)
.L_412:
        /*002c*/ 	.word	0x00000000
        /*0030*/ 	.short	0x0000
        /*0032*/ 	.short	0x0000
        /*0034*/ 	.byte	0x00, 0xf5, 0x21, 0x00


	//----- nvinfo : EIATTR_SPARSE_MMA_MASK
	.align		4
.L_413:
        /*0038*/ 	.byte	0x03, 0x50
        /*003a*/ 	.short	0x0000


	//----- nvinfo : EIATTR_MAXREG_COUNT
	.align		4
        /*003c*/ 	.byte	0x03, 0x1b
        /*003e*/ 	.short	0x00ff


	//----- nvinfo : EIATTR_MERCURY_ISA_VERSION
	.align		4
        /*0040*/ 	.byte	0x03, 0x5f
        /*0042*/ 	.short	0x0101


	//----- nvinfo : EIATTR_VRC_CTA_INIT_COUNT
	.align		4
        /*0044*/ 	.byte	0x02, 0x4a
	.zero		1
	.zero		1


	//----- nvinfo : EIATTR_EXIT_INSTR_OFFSETS
	.align		4
        /*0048*/ 	.byte	0x04, 0x1c
        /*004a*/ 	.short	(.L_415 - .L_414)


	//   ....[0]....
.L_414:
        /*004c*/ 	.word	0x00000130


	//   ....[1]....
        /*0050*/ 	.word	0x000002d0


	//----- nvinfo : EIATTR_CRS_STACK_SIZE
	.align		4
.L_415:
        /*0054*/ 	.byte	0x04, 0x1e
        /*0056*/ 	.short	(.L_417 - .L_416)
.L_416:
        /*0058*/ 	.word	0x00000000


	//----- nvinfo : EIATTR_CBANK_PARAM_SIZE
	.align		4
.L_417:
        /*005c*/ 	.byte	0x03, 0x19
        /*005e*/ 	.short	0x0014


	//----- nvinfo : EIATTR_PARAM_CBANK
	.align		4
        /*0060*/ 	.byte	0x04, 0x0a
        /*0062*/ 	.short	(.L_419 - .L_418)
	.align		4
.L_418:
        /*0064*/ 	.word	index@(.nv.constant0.div_ss_f64)
        /*0068*/ 	.short	0x0380
        /*006a*/ 	.short	0x0014


	//----- nvinfo : EIATTR_SW_WAR
	.align		4
.L_419:
        /*006c*/ 	.byte	0x04, 0x36
        /*006e*/ 	.short	(.L_421 - .L_420)
.L_420:
        /*0070*/ 	.word	0x00000008
.L_421:


//--------------------- .nv.info.mul_ss_f32       --------------------------
	.section	.nv.info.mul_ss_f32,"",@"SHT_CUDA_INFO"
	.sectionflags	@""
	.align	4


	//----- nvinfo : EIATTR_CUDA_API_VERSION
	.align		4
        /*0000*/ 	.byte	0x04, 0x37
        /*0002*/ 	.short	(.L_423 - .L_422)
.L_422:
        /*0004*/ 	.word	0x00000082


	//----- nvinfo : EIATTR_KPARAM_INFO
	.align		4
.L_423:
        /*0008*/ 	.byte	0x04, 0x17
        /*000a*/ 	.short	(.L_425 - .L_424)
.L_424:
        /*000c*/ 	.word	0x00000000
        /*0010*/ 	.short	0x0002
        /*0012*/ 	.short	0x0010
        /*0014*/ 	.byte	0x00, 0xf0, 0x11, 0x00


	//----- nvinfo : EIATTR_KPARAM_INFO
	.align		4
.L_425:
        /*0018*/ 	.byte	0x04, 0x17
        /*001a*/ 	.short	(.L_427 - .L_426)
.L_426:
        /*001c*/ 	.word	0x00000000
        /*0020*/ 	.short	0x0001
        /*0022*/ 	.short	0x0008
        /*0024*/ 	.byte	0x00, 0xf5, 0x21, 0x00


	//----- nvinfo : EIATTR_KPARAM_INFO
	.align		4
.L_427:
        /*0028*/ 	.byte	0x04, 0x17
        /*002a*/ 	.short	(.L_429 - .L_428)
.L_428:
        /*002c*/ 	.word	0x00000000
        /*0030*/ 	.short	0x0000
        /*0032*/ 	.short	0x0000
        /*0034*/ 	.byte	0x00, 0xf5, 0x21, 0x00


	//----- nvinfo : EIATTR_SPARSE_MMA_MASK
	.align		4
.L_429:
        /*0038*/ 	.byte	0x03, 0x50
        /*003a*/ 	.short	0x0000


	//----- nvinfo : EIATTR_MAXREG_COUNT
	.align		4
        /*003c*/ 	.byte	0x03, 0x1b
        /*003e*/ 	.short	0x00ff


	//----- nvinfo : EIATTR_MERCURY_ISA_VERSION
	.align		4
        /*0040*/ 	.byte	0x03, 0x5f
        /*0042*/ 	.short	0x0101


	//----- nvinfo : EIATTR_VRC_CTA_INIT_COUNT
	.align		4
        /*0044*/ 	.byte	0x02, 0x4a
	.zero		1
	.zero		1


	//----- nvinfo : EIATTR_EXIT_INSTR_OFFSETS
	.align		4
        /*0048*/ 	.byte	0x04, 0x1c
        /*004a*/ 	.short	(.L_431 - .L_430)


	//   ....[0]....
.L_430:
        /*004c*/ 	.word	0x00000130


	//   ....[1]....
        /*0050*/ 	.word	0x000001b0


	//----- nvinfo : EIATTR_CBANK_PARAM_SIZE
	.align		4
.L_431:
        /*0054*/ 	.byte	0x03, 0x19
        /*0056*/ 	.short	0x0014


	//----- nvinfo : EIATTR_PARAM_CBANK
	.align		4
        /*0058*/ 	.byte	0x04, 0x0a
        /*005a*/ 	.short	(.L_433 - .L_432)
	.align		4
.L_432:
        /*005c*/ 	.word	index@(.nv.constant0.mul_ss_f32)
        /*0060*/ 	.short	0x0380
        /*0062*/ 	.short	0x0014


	//----- nvinfo : EIATTR_SW_WAR
	.align		4
.L_433:
        /*0064*/ 	.byte	0x04, 0x36
        /*0066*/ 	.short	(.L_435 - .L_434)
.L_434:
        /*0068*/ 	.word	0x00000008
.L_435:


//--------------------- .nv.info.mul_ss_f64       --------------------------
	.section	.nv.info.mul_ss_f64,"",@"SHT_CUDA_INFO"
	.sectionflags	@""
	.align	4


	//----- nvinfo : EIATTR_CUDA_API_VERSION
	.align		4
        /*0000*/ 	.byte	0x04, 0x37
        /*0002*/ 	.short	(.L_437 - .L_436)
.L_436:
        /*0004*/ 	.word	0x00000082


	//----- nvinfo : EIATTR_KPARAM_INFO
	.align		4
.L_437:
        /*0008*/ 	.byte	0x04, 0x17
        /*000a*/ 	.short	(.L_439 - .L_438)
.L_438:
        /*000c*/ 	.word	0x00000000
        /*0010*/ 	.short	0x0002
        /*0012*/ 	.short	0x0010
        /*0014*/ 	.byte	0x00, 0xf0, 0x11, 0x00


	//----- nvinfo : EIATTR_KPARAM_INFO
	.align		4
.L_439:
        /*0018*/ 	.byte	0x04, 0x17
        /*001a*/ 	.short	(.L_441 - .L_440)
.L_440:
        /*001c*/ 	.word	0x00000000
        /*0020*/ 	.short	0x0001
        /*0022*/ 	.short	0x0008
        /*0024*/ 	.byte	0x00, 0xf5, 0x21, 0x00


	//----- nvinfo : EIATTR_KPARAM_INFO
	.align		4
.L_441:
        /*0028*/ 	.byte	0x04, 0x17
        /*002a*/ 	.short	(.L_443 - .L_442)
.L_442:
        /*002c*/ 	.word	0x00000000
        /*0030*/ 	.short	0x0000
        /*0032*/ 	.short	0x0000
        /*0034*/ 	.byte	0x00, 0xf5, 0x21, 0x00


	//----- nvinfo : EIATTR_SPARSE_MMA_MASK
	.align		4
.L_443:
        /*0038*/ 	.byte	0x03, 0x50
        /*003a*/ 	.short	0x0000


	//----- nvinfo : EIATTR_MAXREG_COUNT
	.align		4
        /*003c*/ 	.byte	0x03, 0x1b
        /*003e*/ 	.short	0x00ff


	//----- nvinfo : EIATTR_MERCURY_ISA_VERSION
	.align		4
        /*0040*/ 	.byte	0x03, 0x5f
        /*0042*/ 	.short	0x0101


	//----- nvinfo : EIATTR_VRC_CTA_INIT_COUNT
	.align		4
        /*0044*/ 	.byte	0x02, 0x4a
	.zero		1
	.zero		1


	//----- nvinfo : EIATTR_EXIT_INSTR_OFFSETS
	.align		4
        /*0048*/ 	.byte	0x04, 0x1c
        /*004a*/ 	.short	(.L_445 - .L_444)


	//   ....[0]....
.L_444:
        /*004c*/ 	.word	0x00000130


	//   ....[1]....
        /*0050*/ 	.word	0x000001b0


	//----- nvinfo : EIATTR_CBANK_PARAM_SIZE
	.align		4
.L_445:
        /*0054*/ 	.byte	0x03, 0x19
        /*0056*/ 	.short	0x0014


	//----- nvinfo : EIATTR_PARAM_CBANK
	.align		4
        /*0058*/ 	.byte	0x04, 0x0a
        /*005a*/ 	.short	(.L_447 - .L_446)
	.align		4
.L_446:
        /*005c*/ 	.word	index@(.nv.constant0.mul_ss_f64)
        /*0060*/ 	.short	0x0380
        /*0062*/ 	.short	0x0014


	//----- nvinfo : EIATTR_SW_WAR
	.align		4
.L_447:
        /*0064*/ 	.byte	0x04, 0x36
        /*0066*/ 	.short	(.L_449 - .L_448)
.L_448:
        /*0068*/ 	.word	0x00000008
.L_449:


//--------------------- .nv.info.sub_ss_f32       --------------------------
	.section	.nv.info.sub_ss_f32,"",@"SHT_CUDA_INFO"
	.sectionflags	@""
	.align	4


	//----- nvinfo : EIATTR_CUDA_API_VERSION
	.align		4
        /*0000*/ 	.byte	0x04, 0x37
        /*0002*/ 	.short	(.L_451 - .L_450)
.L_450:
        /*0004*/ 	.word	0x00000082


	//----- nvinfo : EIATTR_KPARAM_INFO
	.align		4
.L_451:
        /*0008*/ 	.byte	0x04, 0x17
        /*000a*/ 	.short	(.L_453 - .L_452)
.L_452:
        /*000c*/ 	.word	0x00000000
        /*0010*/ 	.short	0x0002
        /*0012*/ 	.short	0x0010
        /*0014*/ 	.byte	0x00, 0xf0, 0x11, 0x00


	//----- nvinfo : EIATTR_KPARAM_INFO
	.align		4
.L_453:
        /*0018*/ 	.byte	0x04, 0x17
        /*001a*/ 	.short	(.L_455 - .L_454)
.L_454:
        /*001c*/ 	.word	0x00000000
        /*0020*/ 	.short	0x0001
        /*0022*/ 	.short	0x0008
        /*0024*/ 	.byte	0x00, 0xf5, 0x21, 0x00


	//----- nvinfo : EIATTR_KPARAM_INFO
	.align		4
.L_455:
        /*0028*/ 	.byte	0x04, 0x17
        /*002a*/ 	.short	(.L_457 - .L_456)
.L_456:
        /*002c*/ 	.word	0x00000000
        /*0030*/ 	.short	0x0000
        /*0032*/ 	.short	0x0000
        /*0034*/ 	.byte	0x00, 0xf5, 0x21, 0x00


	//----- nvinfo : EIATTR_SPARSE_MMA_MASK
	.align		4
.L_457:
        /*0038*/ 	.byte	0x03, 0x50
        /*003a*/ 	.short	0x0000


	//----- nvinfo : EIATTR_MAXREG_COUNT
	.align		4
        /*003c*/ 	.byte	0x03, 0x1b
        /*003e*/ 	.short	0x00ff


	//----- nvinfo : EIATTR_MERCURY_ISA_VERSION
	.align		4
        /*0040*/ 	.byte	0x03, 0x5f
        /*0042*/ 	.short	0x0101


	//----- nvinfo : EIATTR_VRC_CTA_INIT_COUNT
	.align		4
        /*0044*/ 	.byte	0x02, 0x4a
	.zero		1
	.zero		1


	//----- nvinfo : EIATTR_EXIT_INSTR_OFFSETS
	.align		4
        /*0048*/ 	.byte	0x04, 0x1c
        /*004a*/ 	.short	(.L_459 - .L_458)


	//   ....[0]....
.L_458:
        /*004c*/ 	.word	0x00000130


	//   ....[1]....
        /*0050*/ 	.word	0x000001b0


	//----- nvinfo : EIATTR_CBANK_PARAM_SIZE
	.align		4
.L_459:
        /*0054*/ 	.byte	0x03, 0x19
        /*0056*/ 	.short	0x0014


	//----- nvinfo : EIATTR_PARAM_CBANK
	.align		4
        /*0058*/ 	.byte	0x04, 0x0a
        /*005a*/ 	.short	(.L_461 - .L_460)
	.align		4
.L_460:
        /*005c*/ 	.word	index@(.nv.constant0.sub_ss_f32)
        /*0060*/ 	.short	0x0380
        /*0062*/ 	.short	0x0014


	//----- nvinfo : EIATTR_SW_WAR
	.align		4
.L_461:
        /*0064*/ 	.byte	0x04, 0x36
        /*0066*/ 	.short	(.L_463 - .L_462)
.L_462:
        /*0068*/ 	.word	0x00000008
.L_463:


//--------------------- .nv.info.sub_ss_f64       --------------------------
	.section	.nv.info.sub_ss_f64,"",@"SHT_CUDA_INFO"
	.sectionflags	@""
	.align	4


	//----- nvinfo : EIATTR_CUDA_API_VERSION
	.align		4
        /*0000*/ 	.byte	0x04, 0x37
        /*0002*/ 	.short	(.L_465 - .L_464)
.L_464:
        /*0004*/ 	.word	0x00000082


	//----- nvinfo : EIATTR_KPARAM_INFO
	.align		4
.L_465:
        /*0008*/ 	.byte	0x04, 0x17
        /*000a*/ 	.short	(.L_467 - .L_466)
.L_466:
        /*000c*/ 	.word	0x00000000
        /*0010*/ 	.short	0x0002
        /*0012*/ 	.short	0x0010
        /*0014*/ 	.byte	0x00, 0xf0, 0x11, 0x00


	//----- nvinfo : EIATTR_KPARAM_INFO
	.align		4
.L_467:
        /*0018*/ 	.byte	0x04, 0x17
        /*001a*/ 	.short	(.L_469 - .L_468)
.L_468:
        /*001c*/ 	.word	0x00000000
        /*0020*/ 	.short	0x0001
        /*0022*/ 	.short	0x0008
        /*0024*/ 	.byte	0x00, 0xf5, 0x21, 0x00


	//----- nvinfo : EIATTR_KPARAM_INFO
	.align		4
.L_469:
        /*0028*/ 	.byte	0x04, 0x17
        /*002a*/ 	.short	(.L_471 - .L_470)
.L_470:
        /*002c*/ 	.word	0x00000000
        /*0030*/ 	.short	0x0000
        /*0032*/ 	.short	0x0000
        /*0034*/ 	.byte	0x00, 0xf5, 0x21, 0x00


	//----- nvinfo : EIATTR_SPARSE_MMA_MASK
	.align		4
.L_471:
        /*0038*/ 	.byte	0x03, 0x50
        /*003a*/ 	.short	0x0000


	//----- nvinfo : EIATTR_MAXREG_COUNT
	.align		4
        /*003c*/ 	.byte	0x03, 0x1b
        /*003e*/ 	.short	0x00ff


	//----- nvinfo : EIATTR_MERCURY_ISA_VERSION
	.align		4
        /*0040*/ 	.byte	0x03, 0x5f
        /*0042*/ 	.short	0x0101


	//----- nvinfo : EIATTR_VRC_CTA_INIT_COUNT
	.align		4
        /*0044*/ 	.byte	0x02, 0x4a
	.zero		1
	.zero		1


	//----- nvinfo : EIATTR_EXIT_INSTR_OFFSETS
	.align		4
        /*0048*/ 	.byte	0x04, 0x1c
        /*004a*/ 	.short	(.L_473 - .L_472)


	//   ....[0]....
.L_472:
        /*004c*/ 	.word	0x00000130


	//   ....[1]....
        /*0050*/ 	.word	0x000001b0


	//----- nvinfo : EIATTR_CBANK_PARAM_SIZE
	.align		4
.L_473:
        /*0054*/ 	.byte	0x03, 0x19
        /*0056*/ 	.short	0x0014


	//----- nvinfo : EIATTR_PARAM_CBANK
	.align		4
        /*0058*/ 	.byte	0x04, 0x0a
        /*005a*/ 	.short	(.L_475 - .L_474)
	.align		4
.L_474:
        /*005c*/ 	.word	index@(.nv.constant0.sub_ss_f64)
        /*0060*/ 	.short	0x0380
        /*0062*/ 	.short	0x0014


	//----- nvinfo : EIATTR_SW_WAR
	.align		4
.L_475:
        /*0064*/ 	.byte	0x04, 0x36
        /*0066*/ 	.short	(.L_477 - .L_476)
.L_476:
        /*0068*/ 	.word	0x00000008
.L_477:


//--------------------- .nv.info.add_ss_f32       --------------------------
	.section	.nv.info.add_ss_f32,"",@"SHT_CUDA_INFO"
	.sectionflags	@""
	.align	4


	//----- nvinfo : EIATTR_CUDA_API_VERSION
	.align		4
        /*0000*/ 	.byte	0x04, 0x37
        /*0002*/ 	.short	(.L_479 - .L_478)
.L_478:
        /*0004*/ 	.word	0x00000082


	//----- nvinfo : EIATTR_KPARAM_INFO
	.align		4
.L_479:
        /*0008*/ 	.byte	0x04, 0x17
        /*000a*/ 	.short	(.L_481 - .L_480)
.L_480:
        /*000c*/ 	.word	0x00000000
        /*0010*/ 	.short	0x0002
        /*0012*/ 	.short	0x0010
        /*0014*/ 	.byte	0x00, 0xf0, 0x11, 0x00


	//----- nvinfo : EIATTR_KPARAM_INFO
	.align		4
.L_481:
        /*0018*/ 	.byte	0x04, 0x17
        /*001a*/ 	.short	(.L_483 - .L_482)
.L_482:
        /*001c*/ 	.word	0x00000000
        /*0020*/ 	.short	0x0001
        /*0022*/ 	.short	0x0008
        /*0024*/ 	.byte	0x00, 0xf5, 0x21, 0x00


	//----- nvinfo : EIATTR_KPARAM_INFO
	.align		4
.L_483:
        /*0028*/ 	.byte	0x04, 0x17
        /*002a*/ 	.short	(.L_485 - .L_484)
.L_484:
        /*002c*/ 	.word	0x00000000
        /*0030*/ 	.short	0x0000
        /*0032*/ 	.short	0x0000
        /*0034*/ 	.byte	0x00, 0xf5, 0x21, 0x00


	//----- nvinfo : EIATTR_SPARSE_MMA_MASK
	.align		4
.L_485:
        /*0038*/ 	.byte	0x03, 0x50
        /*003a*/ 	.short	0x0000


	//----- nvinfo : EIATTR_MAXREG_COUNT
	.align		4
        /*003c*/ 	.byte	0x03, 0x1b
        /*003e*/ 	.short	0x00ff


	//----- nvinfo : EIATTR_MERCURY_ISA_VERSION
	.align		4
        /*0040*/ 	.byte	0x03, 0x5f
        /*0042*/ 	.short	0x0101


	//----- nvinfo : EIATTR_VRC_CTA_INIT_COUNT
	.align		4
        /*0044*/ 	.byte	0x02, 0x4a
	.zero		1
	.zero		1


	//----- nvinfo : EIATTR_EXIT_INSTR_OFFSETS
	.align		4
        /*0048*/ 	.byte	0x04, 0x1c
        /*004a*/ 	.short	(.L_487 - .L_486)


	//   ....[0]....
.L_486:
        /*004c*/ 	.word	0x00000130


	//   ....[1]....
        /*0050*/ 	.word	0x000001b0


	//----- nvinfo : EIATTR_CBANK_PARAM_SIZE
	.align		4
.L_487:
        /*0054*/ 	.byte	0x03, 0x19
        /*0056*/ 	.short	0x0014


	//----- nvinfo : EIATTR_PARAM_CBANK
	.align		4
        /*0058*/ 	.byte	0x04, 0x0a
        /*005a*/ 	.short	(.L_489 - .L_488)
	.align		4
.L_488:
        /*005c*/ 	.word	index@(.nv.constant0.add_ss_f32)
        /*0060*/ 	.short	0x0380
        /*0062*/ 	.short	0x0014


	//----- nvinfo : EIATTR_SW_WAR
	.align		4
.L_489:
        /*0064*/ 	.byte	0x04, 0x36
        /*0066*/ 	.short	(.L_491 - .L_490)
.L_490:
        /*0068*/ 	.word	0x00000008
.L_491:


//--------------------- .nv.info.add_ss_f64       --------------------------
	.section	.nv.info.add_ss_f64,"",@"SHT_CUDA_INFO"
	.sectionflags	@""
	.align	4


	//----- nvinfo : EIATTR_CUDA_API_VERSION
	.align		4
        /*0000*/ 	.byte	0x04, 0x37
        /*0002*/ 	.short	(.L_493 - .L_492)
.L_492:
        /*0004*/ 	.word	0x00000082


	//----- nvinfo : EIATTR_KPARAM_INFO
	.align		4
.L_493:
        /*0008*/ 	.byte	0x04, 0x17
        /*000a*/ 	.short	(.L_495 - .L_494)
.L_494:
        /*000c*/ 	.word	0x00000000
        /*0010*/ 	.short	0x0002
        /*0012*/ 	.short	0x0010
        /*0014*/ 	.byte	0x00, 0xf0, 0x11, 0x00


	//----- nvinfo : EIATTR_KPARAM_INFO
	.align		4
.L_495:
        /*0018*/ 	.byte	0x04, 0x17
        /*001a*/ 	.short	(.L_497 - .L_496)
.L_496:
        /*001c*/ 	.word	0x00000000
        /*0020*/ 	.short	0x0001
        /*0022*/ 	.short	0x0008
        /*0024*/ 	.byte	0x00, 0xf5, 0x21, 0x00


	//----- nvinfo : EIATTR_KPARAM_INFO
	.align		4
.L_497:
        /*0028*/ 	.byte	0x04, 0x17
        /*002a*/ 	.short	(.L_499 - .L_498)
.L_498:
        /*002c*/ 	.word	0x00000000
        /*0030*/ 	.short	0x0000
        /*0032*/ 	.short	0x0000
        /*0034*/ 	.byte	0x00, 0xf5, 0x21, 0x00


	//----- nvinfo : EIATTR_SPARSE_MMA_MASK
	.align		4
.L_499:
        /*0038*/ 	.byte	0x03, 0x50
        /*003a*/ 	.short	0x0000


	//----- nvinfo : EIATTR_MAXREG_COUNT
	.align		4
        /*003c*/ 	.byte	0x03, 0x1b
        /*003e*/ 	.short	0x00ff


	//----- nvinfo : EIATTR_MERCURY_ISA_VERSION
	.align		4
        /*0040*/ 	.byte	0x03, 0x5f
        /*0042*/ 	.short	0x0101


	//----- nvinfo : EIATTR_VRC_CTA_INIT_COUNT
	.align		4
        /*0044*/ 	.byte	0x02, 0x4a
	.zero		1
	.zero		1


	//----- nvinfo : EIATTR_EXIT_INSTR_OFFSETS
	.align		4
        /*0048*/ 	.byte	0x04, 0x1c
        /*004a*/ 	.short	(.L_501 - .L_500)


	//   ....[0]....
.L_500:
        /*004c*/ 	.word	0x00000130


	//   ....[1]....
        /*0050*/ 	.word	0x000001b0


	//----- nvinfo : EIATTR_CBANK_PARAM_SIZE
	.align		4
.L_501:
        /*0054*/ 	.byte	0x03, 0x19
        /*0056*/ 	.short	0x0014


	//----- nvinfo : EIATTR_PARAM_CBANK
	.align		4
        /*0058*/ 	.byte	0x04, 0x0a
        /*005a*/ 	.short	(.L_503 - .L_502)
	.align		4
.L_502:
        /*005c*/ 	.word	index@(.nv.constant0.add_ss_f64)
        /*0060*/ 	.short	0x0380
        /*0062*/ 	.short	0x0014


	//----- nvinfo : EIATTR_SW_WAR
	.align		4
.L_503:
        /*0064*/ 	.byte	0x04, 0x36
        /*0066*/ 	.short	(.L_505 - .L_504)
.L_504:
        /*0068*/ 	.word	0x00000008
.L_505:


//--------------------- .nv.info.div_sv_f32       --------------------------
	.section	.nv.info.div_sv_f32,"",@"SHT_CUDA_INFO"
	.sectionflags	@""
	.align	4


	//----- nvinfo : EIATTR_CUDA_API_VERSION
	.align		4
        /*0000*/ 	.byte	0x04, 0x37
        /*0002*/ 	.short	(.L_507 - .L_506)
.L_506:
        /*0004*/ 	.word	0x00000082


	//----- nvinfo : EIATTR_KPARAM_INFO
	.align		4
.L_507:
        /*0008*/ 	.byte	0x04, 0x17
        /*000a*/ 	.short	(.L_509 - .L_508)
.L_508:
        /*000c*/ 	.word	0x00000000
        /*0010*/ 	.short	0x0002
        /*0012*/ 	.short	0x0010
        /*0014*/ 	.byte	0x00, 0xf0, 0x11, 0x00


	//----- nvinfo : EIATTR_KPARAM_INFO
	.align		4
.L_509:
        /*0018*/ 	.byte	0x04, 0x17
        /*001a*/ 	.short	(.L_511 - .L_510)
.L_510:
        /*001c*/ 	.word	0x00000000
        /*0020*/ 	.short	0x0001
        /*0022*/ 	.short	0x0008
        /*0024*/ 	.byte	0x00, 0xf5, 0x21, 0x00


	//----- nvinfo : EIATTR_KPARAM_INFO
	.align		4
.L_511:
        /*0028*/ 	.byte	0x04, 0x17
        /*002a*/ 	.short	(.L_513 - .L_512)
.L_512:
        /*002c*/ 	.word	0x00000000
        /*0030*/ 	.short	0x0000
        /*0032*/ 	.short	0x0000
        /*0034*/ 	.byte	0x00, 0xf5, 0x21, 0x00


	//----- nvinfo : EIATTR_SPARSE_MMA_MASK
	.align		4
.L_513:
        /*0038*/ 	.byte	0x03, 0x50
        /*003a*/ 	.short	0x0000


	//----- nvinfo : EIATTR_MAXREG_COUNT
	.align		4
        /*003c*/ 	.byte	0x03, 0x1b
        /*003e*/ 	.short	0x00ff


	//----- nvinfo : EIATTR_MERCURY_ISA_VERSION
	.align		4
        /*0040*/ 	.byte	0x03, 0x5f
        /*0042*/ 	.short	0x0101


	//----- nvinfo : EIATTR_VRC_CTA_INIT_COUNT
	.align		4
        /*0044*/ 	.byte	0x02, 0x4a
	.zero		1
	.zero		1


	//----- nvinfo : EIATTR_EXIT_INSTR_OFFSETS
	.align		4
        /*0048*/ 	.byte	0x04, 0x1c
        /*004a*/ 	.short	(.L_515 - .L_514)


	//   ....[0]....
.L_514:
        /*004c*/ 	.word	0x00000130


	//   ....[1]....
        /*0050*/ 	.word	0x00000280


	//----- nvinfo : EIATTR_CRS_STACK_SIZE
	.align		4
.L_515:
        /*0054*/ 	.byte	0x04, 0x1e
        /*0056*/ 	.short	(.L_517 - .L_516)
.L_516:
        /*0058*/ 	.word	0x00000000


	//----- nvinfo : EIATTR_CBANK_PARAM_SIZE
	.align		4
.L_517:
        /*005c*/ 	.byte	0x03, 0x19
        /*005e*/ 	.short	0x0014


	//----- nvinfo : EIATTR_PARAM_CBANK
	.align		4
        /*0060*/ 	.byte	0x04, 0x0a
        /*0062*/ 	.short	(.L_519 - .L_518)
	.align		4
.L_518:
        /*0064*/ 	.word	index@(.nv.constant0.div_sv_f32)
        /*0068*/ 	.short	0x0380
        /*006a*/ 	.short	0x0014


	//----- nvinfo : EIATTR_SW_WAR
	.align		4
.L_519:
        /*006c*/ 	.byte	0x04, 0x36
        /*006e*/ 	.short	(.L_521 - .L_520)
.L_520:
        /*0070*/ 	.word	0x00000008
.L_521:


//--------------------- .nv.info.div_sv_f64       --------------------------
	.section	.nv.info.div_sv_f64,"",@"SHT_CUDA_INFO"
	.sectionflags	@""
	.align	4


	//----- nvinfo : EIATTR_CUDA_API_VERSION
	.align		4
        /*0000*/ 	.byte	0x04, 0x37
        /*0002*/ 	.short	(.L_523 - .L_522)
.L_522:
        /*0004*/ 	.word	0x00000082


	//----- nvinfo : EIATTR_KPARAM_INFO
	.align		4
.L_523:
        /*0008*/ 	.byte	0x04, 0x17
        /*000a*/ 	.short	(.L_525 - .L_524)
.L_524:
        /*000c*/ 	.word	0x00000000
        /*0010*/ 	.short	0x0002
        /*0012*/ 	.short	0x0010
        /*0014*/ 	.byte	0x00, 0xf0, 0x11, 0x00


	//----- nvinfo : EIATTR_KPARAM_INFO
	.align		4
.L_525:
        /*0018*/ 	.byte	0x04, 0x17
        /*001a*/ 	.short	(.L_527 - .L_526)
.L_526:
        /*001c*/ 	.word	0x00000000
        /*0020*/ 	.short	0x0001
        /*0022*/ 	.short	0x0008
        /*0024*/ 	.byte	0x00, 0xf5, 0x21, 0x00


	//----- nvinfo : EIATTR_KPARAM_INFO
	.align		4
.L_527:
        /*0028*/ 	.byte	0x04, 0x17
        /*002a*/ 	.short	(.L_529 - .L_528)
.L_528:
        /*002c*/ 	.word	0x00000000
        /*0030*/ 	.short	0x0000
        /*0032*/ 	.short	0x0000
        /*0034*/ 	.byte	0x00, 0xf5, 0x21, 0x00


	//----- nvinfo : EIATTR_SPARSE_MMA_MASK
	.align		4
.L_529:
        /*0038*/ 	.byte	0x03, 0x50
        /*003a*/ 	.short	0x0000


	//----- nvinfo : EIATTR_MAXREG_COUNT
	.align		4
        /*003c*/ 	.byte	0x03, 0x1b
        /*003e*/ 	.short	0x00ff


	//----- nvinfo : EIATTR_MERCURY_ISA_VERSION
	.align		4
        /*0040*/ 	.byte	0x03, 0x5f
        /*0042*/ 	.short	0x0101


	//----- nvinfo : EIATTR_VRC_CTA_INIT_COUNT
	.align		4
        /*0044*/ 	.byte	0x02, 0x4a
	.zero		1
	.zero		1


	//----- nvinfo : EIATTR_EXIT_INSTR_OFFSETS
	.align		4
        /*0048*/ 	.byte	0x04, 0x1c
        /*004a*/ 	.short	(.L_531 - .L_530)


	//   ....[0]....
.L_530:
        /*004c*/ 	.word	0x00000130


	//   ....[1]....
        /*0050*/ 	.word	0x000002f0


	//----- nvinfo : EIATTR_CRS_STACK_SIZE
	.align		4
.L_531:
        /*0054*/ 	.byte	0x04, 0x1e
        /*0056*/ 	.short	(.L_533 - .L_532)
.L_532:
        /*0058*/ 	.word	0x00000000


	//----- nvinfo : EIATTR_CBANK_PARAM_SIZE
	.align		4
.L_533:
        /*005c*/ 	.byte	0x03, 0x19
        /*005e*/ 	.short	0x0014


	//----- nvinfo : EIATTR_PARAM_CBANK
	.align		4
        /*0060*/ 	.byte	0x04, 0x0a
        /*0062*/ 	.short	(.L_535 - .L_534)
	.align		4
.L_534:
        /*0064*/ 	.word	index@(.nv.constant0.div_sv_f64)
        /*0068*/ 	.short	0x0380
        /*006a*/ 	.short	0x0014


	//----- nvinfo : EIATTR_SW_WAR
	.align		4
.L_535:
        /*006c*/ 	.byte	0x04, 0x36
        /*006e*/ 	.short	(.L_537 - .L_536)
.L_536:
        /*0070*/ 	.word	0x00000008
.L_537:


//--------------------- .nv.info.mul_sv_f32       --------------------------
	.section	.nv.info.mul_sv_f32,"",@"SHT_CUDA_INFO"
	.sectionflags	@""
	.align	4


	//----- nvinfo : EIATTR_CUDA_API_VERSION
	.align		4
        /*0000*/ 	.byte	0x04, 0x37
        /*0002*/ 	.short	(.L_539 - .L_538)
.L_538:
        /*0004*/ 	.word	0x00000082


	//----- nvinfo : EIATTR_KPARAM_INFO
	.align		4
.L_539:
        /*0008*/ 	.byte	0x04, 0x17
        /*000a*/ 	.short	(.L_541 - .L_540)
.L_540:
        /*000c*/ 	.word	0x00000000
        /*0010*/ 	.short	0x0002
        /*0012*/ 	.short	0x0010
        /*0014*/ 	.byte	0x00, 0xf0, 0x11, 0x00


	//----- nvinfo : EIATTR_KPARAM_INFO
	.align		4
.L_541:
        /*0018*/ 	.byte	0x04, 0x17
        /*001a*/ 	.short	(.L_543 - .L_542)
.L_542:
        /*001c*/ 	.word	0x00000000
        /*0020*/ 	.short	0x0001
        /*0022*/ 	.short	0x0008
        /*0024*/ 	.byte	0x00, 0xf5, 0x21, 0x00


	//----- nvinfo : EIATTR_KPARAM_INFO
	.align		4
.L_543:
        /*0028*/ 	.byte	0x04, 0x17
        /*002a*/ 	.short	(.L_545 - .L_544)
.L_544:
        /*002c*/ 	.word	0x00000000
        /*0030*/ 	.short	0x0000
        /*0032*/ 	.short	0x0000
        /*0034*/ 	.byte	0x00, 0xf5, 0x21, 0x00


	//----- nvinfo : EIATTR_SPARSE_MMA_MASK
	.align		4
.L_545:
        /*0038*/ 	.byte	0x03, 0x50
        /*003a*/ 	.short	0x0000


	//----- nvinfo : EIATTR_MAXREG_COUNT
	.align		4
        /*003c*/ 	.byte	0x03, 0x1b
        /*003e*/ 	.short	0x00ff


	//----- nvinfo : EIATTR_MERCURY_ISA_VERSION
	.align		4
        /*0040*/ 	.byte	0x03, 0x5f
        /*0042*/ 	.short	0x0101


	//----- nvinfo : EIATTR_VRC_CTA_INIT_COUNT
	.align		4
        /*0044*/ 	.byte	0x02, 0x4a
	.zero		1
	.zero		1


	//----- nvinfo : EIATTR_EXIT_INSTR_OFFSETS
	.align		4
        /*0048*/ 	.byte	0x04, 0x1c
        /*004a*/ 	.short	(.L_547 - .L_546)


	//   ....[0]....
.L_546:
        /*004c*/ 	.word	0x00000130


	//   ....[1]....
        /*0050*/ 	.word	0x000001c0


	//----- nvinfo : EIATTR_CBANK_PARAM_SIZE
	.align		4
.L_547:
        /*0054*/ 	.byte	0x03, 0x19
        /*0056*/ 	.short	0x0014


	//----- nvinfo : EIATTR_PARAM_CBANK
	.align		4
        /*0058*/ 	.byte	0x04, 0x0a
        /*005a*/ 	.short	(.L_549 - .L_548)
	.align		4
.L_548:
        /*005c*/ 	.word	index@(.nv.constant0.mul_sv_f32)
        /*0060*/ 	.short	0x0380
        /*0062*/ 	.short	0x0014


	//----- nvinfo : EIATTR_SW_WAR
	.align		4
.L_549:
        /*0064*/ 	.byte	0x04, 0x36
        /*0066*/ 	.short	(.L_551 - .L_550)
.L_550:
        /*0068*/ 	.word	0x00000008
.L_551:


//--------------------- .nv.info.mul_sv_f64       --------------------------
	.section	.nv.info.mul_sv_f64,"",@"SHT_CUDA_INFO"
	.sectionflags	@""
	.align	4


	//----- nvinfo : EIATTR_CUDA_API_VERSION
	.align		4
        /*0000*/ 	.byte	0x04, 0x37
        /*0002*/ 	.short	(.L_553 - .L_552)
.L_552:
        /*0004*/ 	.word	0x00000082


	//----- nvinfo : EIATTR_KPARAM_INFO
	.align		4
.L_553:
        /*0008*/ 	.byte	0x04, 0x17
        /*000a*/ 	.short	(.L_555 - .L_554)
.L_554:
        /*000c*/ 	.word	0x00000000
        /*0010*/ 	.short	0x0002
        /*0012*/ 	.short	0x0010
        /*0014*/ 	.byte	0x00, 0xf0, 0x11, 0x00


	//----- nvinfo : EIATTR_KPARAM_INFO
	.align		4
.L_555:
        /*0018*/ 	.byte	0x04, 0x17
        /*001a*/ 	.short	(.L_557 - .L_556)
.L_556:
        /*001c*/ 	.word	0x00000000
        /*0020*/ 	.short	0x0001
        /*0022*/ 	.short	0x0008
        /*0024*/ 	.byte	0x00, 0xf5, 0x21, 0x00


	//----- nvinfo : EIATTR_KPARAM_INFO
	.align		4
.L_557:
        /*0028*/ 	.byte	0x04, 0x17
        /*002a*/ 	.short	(.L_559 - .L_558)
.L_558:
        /*002c*/ 	.word	0x00000000
        /*0030*/ 	.short	0x0000
        /*0032*/ 	.short	0x0000
        /*0034*/ 	.byte	0x00, 0xf5, 0x21, 0x00


	//----- nvinfo : EIATTR_SPARSE_MMA_MASK
	.align		4
.L_559:
        /*0038*/ 	.byte	0x03, 0x50
        /*003a*/ 	.short	0x0000


	//----- nvinfo : EIATTR_MAXREG_COUNT
	.align		4
        /*003c*/ 	.byte	0x03, 0x1b
        /*003e*/ 	.short	0x00ff


	//----- nvinfo : EIATTR_MERCURY_ISA_VERSION
	.align		4
        /*0040*/ 	.byte	0x03, 0x5f
        /*0042*/ 	.short	0x0101


	//----- nvinfo : EIATTR_VRC_CTA_INIT_COUNT
	.align		4
        /*0044*/ 	.byte	0x02, 0x4a
	.zero		1
	.zero		1


	//----- nvinfo : EIATTR_EXIT_INSTR_OFFSETS
	.align		4
        /*0048*/ 	.byte	0x04, 0x1c
        /*004a*/ 	.short	(.L_561 - .L_560)


	//   ....[0]....
.L_560:
        /*004c*/ 	.word	0x00000130


	//   ....[1]....
        /*0050*/ 	.word	0x000001c0


	//----- nvinfo : EIATTR_CBANK_PARAM_SIZE
	.align		4
.L_561:
        /*0054*/ 	.byte	0x03, 0x19
        /*0056*/ 	.short	0x0014


	//----- nvinfo : EIATTR_PARAM_CBANK
	.align		4
        /*0058*/ 	.byte	0x04, 0x0a
        /*005a*/ 	.short	(.L_563 - .L_562)
	.align		4
.L_562:
        /*005c*/ 	.word	index@(.nv.constant0.mul_sv_f64)
        /*0060*/ 	.short	0x0380
        /*0062*/ 	.short	0x0014


	//----- nvinfo : EIATTR_SW_WAR
	.align		4
.L_563:
        /*0064*/ 	.byte	0x04, 0x36
        /*0066*/ 	.short	(.L_565 - .L_564)
.L_564:
        /*0068*/ 	.word	0x00000008
.L_565:


//--------------------- .nv.info.sub_sv_f32       --------------------------
	.section	.nv.info.sub_sv_f32,"",@"SHT_CUDA_INFO"
	.sectionflags	@""
	.align	4


	//----- nvinfo : EIATTR_CUDA_API_VERSION
	.align		4
        /*0000*/ 	.byte	0x04, 0x37
        /*0002*/ 	.short	(.L_567 - .L_566)
.L_566:
        /*0004*/ 	.word	0x00000082


	//----- nvinfo : EIATTR_KPARAM_INFO
	.align		4
.L_567:
        /*0008*/ 	.byte	0x04, 0x17
        /*000a*/ 	.short	(.L_569 - .L_568)
.L_568:
        /*000c*/ 	.word	0x00000000
        /*0010*/ 	.short	0x0002
        /*0012*/ 	.short	0x0010
        /*0014*/ 	.byte	0x00, 0xf0, 0x11, 0x00


	//----- nvinfo : EIATTR_KPARAM_INFO
	.align		4
.L_569:
        /*0018*/ 	.byte	0x04, 0x17
        /*001a*/ 	.short	(.L_571 - .L_570)
.L_570:
        /*001c*/ 	.word	0x00000000
        /*0020*/ 	.short	0x0001
        /*0022*/ 	.short	0x0008
        /*0024*/ 	.byte	0x00, 0xf5, 0x21, 0x00


	//----- nvinfo : EIATTR_KPARAM_INFO
	.align		4
.L_571:
        /*0028*/ 	.byte	0x04, 0x17
        /*002a*/ 	.short	(.L_573 - .L_572)
.L_572:
        /*002c*/ 	.word	0x00000000
        /*0030*/ 	.short	0x0000
        /*0032*/ 	.short	0x0000
        /*0034*/ 	.byte	0x00, 0xf5, 0x21, 0x00


	//----- nvinfo : EIATTR_SPARSE_MMA_MASK
	.align		4
.L_573:
        /*0038*/ 	.byte	0x03, 0x50
        /*003a*/ 	.short	0x0000


	//----- nvinfo : EIATTR_MAXREG_COUNT
	.align		4
        /*003c*/ 	.byte	0x03, 0x1b
        /*003e*/ 	.short	0x00ff


	//----- nvinfo : EIATTR_MERCURY_ISA_VERSION
	.align		4
        /*0040*/ 	.byte	0x03, 0x5f
        /*0042*/ 	.short	0x0101


	//----- nvinfo : EIATTR_VRC_CTA_INIT_COUNT
	.align		4
        /*0044*/ 	.byte	0x02, 0x4a
	.zero		1
	.zero		1


	//----- nvinfo : EIATTR_EXIT_INSTR_OFFSETS
	.align		4
        /*0048*/ 	.byte	0x04, 0x1c
        /*004a*/ 	.short	(.L_575 - .L_574)


	//   ....[0]....
.L_574:
        /*004c*/ 	.word	0x00000130


	//   ....[1]....
        /*0050*/ 	.word	0x000001c0


	//----- nvinfo : EIATTR_CBANK_PARAM_SIZE
	.align		4
.L_575:
        /*0054*/ 	.byte	0x03, 0x19
        /*0056*/ 	.short	0x0014


	//----- nvinfo : EIATTR_PARAM_CBANK
	.align		4
        /*0058*/ 	.byte	0x04, 0x0a
        /*005a*/ 	.short	(.L_577 - .L_576)
	.align		4
.L_576:
        /*005c*/ 	.word	index@(.nv.constant0.sub_sv_f32)
        /*0060*/ 	.short	0x0380
        /*0062*/ 	.short	0x0014


	//----- nvinfo : EIATTR_SW_WAR
	.align		4
.L_577:
        /*0064*/ 	.byte	0x04, 0x36
        /*0066*/ 	.short	(.L_579 - .L_578)
.L_578:
        /*0068*/ 	.word	0x00000008
.L_579:


//--------------------- .nv.info.sub_sv_f64       --------------------------
	.section	.nv.info.sub_sv_f64,"",@"SHT_CUDA_INFO"
	.sectionflags	@""
	.align	4


	//----- nvinfo : EIATTR_CUDA_API_VERSION
	.align		4
        /*0000*/ 	.byte	0x04, 0x37
        /*0002*/ 	.short	(.L_581 - .L_580)
.L_580:
        /*0004*/ 	.word	0x00000082


	//----- nvinfo : EIATTR_KPARAM_INFO
	.align		4
.L_581:
        /*0008*/ 	.byte	0x04, 0x17
        /*000a*/ 	.short	(.L_583 - .L_582)
.L_582:
        /*000c*/ 	.word	0x00000000
        /*0010*/ 	.short	0x0002
        /*0012*/ 	.short	0x0010
        /*0014*/ 	.byte	0x00, 0xf0, 0x11, 0x00


	//----- nvinfo : EIATTR_KPARAM_INFO
	.align		4
.L_583:
        /*0018*/ 	.byte	0x04, 0x17
        /*001a*/ 	.short	(.L_585 - .L_584)
.L_584:
        /*001c*/ 	.word	0x00000000
        /*0020*/ 	.short	0x0001
        /*0022*/ 	.short	0x0008
        /*0024*/ 	.byte	0x00, 0xf5, 0x21, 0x00


	//----- nvinfo : EIATTR_KPARAM_INFO
	.align		4
.L_585:
        /*0028*/ 	.byte	0x04, 0x17
        /*002a*/ 	.short	(.L_587 - .L_586)
.L_586:
        /*002c*/ 	.word	0x00000000
        /*0030*/ 	.short	0x0000
        /*0032*/ 	.short	0x0000
        /*0034*/ 	.byte	0x00, 0xf5, 0x21, 0x00


	//----- nvinfo : EIATTR_SPARSE_MMA_MASK
	.align		4
.L_587:
        /*0038*/ 	.byte	0x03, 0x50
        /*003a*/ 	.short	0x0000


	//----- nvinfo : EIATTR_MAXREG_COUNT
	.align		4
        /*003c*/ 	.byte	0x03, 0x1b
        /*003e*/ 	.short	0x00ff


	//----- nvinfo : EIATTR_MERCURY_ISA_VERSION
	.align		4
        /*0040*/ 	.byte	0x03, 0x5f
        /*0042*/ 	.short	0x0101


	//----- nvinfo : EIATTR_VRC_CTA_INIT_COUNT
	.align		4
        /*0044*/ 	.byte	0x02, 0x4a
	.zero		1
	.zero		1


	//----- nvinfo : EIATTR_EXIT_INSTR_OFFSETS
	.align		4
        /*0048*/ 	.byte	0x04, 0x1c
        /*004a*/ 	.short	(.L_589 - .L_588)


	//   ....[0]....
.L_588:
        /*004c*/ 	.word	0x00000130


	//   ....[1]....
        /*0050*/ 	.word	0x000001c0


	//----- nvinfo : EIATTR_CBANK_PARAM_SIZE
	.align		4
.L_589:
        /*0054*/ 	.byte	0x03, 0x19
        /*0056*/ 	.short	0x0014


	//----- nvinfo : EIATTR_PARAM_CBANK
	.align		4
        /*0058*/ 	.byte	0x04, 0x0a
        /*005a*/ 	.short	(.L_591 - .L_590)
	.align		4
.L_590:
        /*005c*/ 	.word	index@(.nv.constant0.sub_sv_f64)
        /*0060*/ 	.short	0x0380
        /*0062*/ 	.short	0x0014


	//----- nvinfo : EIATTR_SW_WAR
	.align		4
.L_591:
        /*0064*/ 	.byte	0x04, 0x36
        /*0066*/ 	.short	(.L_593 - .L_592)
.L_592:
        /*0068*/ 	.word	0x00000008
.L_593:


//--------------------- .nv.info.add_sv_f32       --------------------------
	.section	.nv.info.add_sv_f32,"",@"SHT_CUDA_INFO"
	.sectionflags	@""
	.align	4


	//----- nvinfo : EIATTR_CUDA_API_VERSION
	.align		4
        /*0000*/ 	.byte	0x04, 0x37
        /*0002*/ 	.short	(.L_595 - .L_594)
.L_594:
        /*0004*/ 	.word	0x00000082


	//----- nvinfo : EIATTR_KPARAM_INFO
	.align		4
.L_595:
        /*0008*/ 	.byte	0x04, 0x17
        /*000a*/ 	.short	(.L_597 - .L_596)
.L_596:
        /*000c*/ 	.word	0x00000000
        /*0010*/ 	.short	0x0002
        /*0012*/ 	.short	0x0010
        /*0014*/ 	.byte	0x00, 0xf0, 0x11, 0x00


	//----- nvinfo : EIATTR_KPARAM_INFO
	.align		4
.L_597:
        /*0018*/ 	.byte	0x04, 0x17
        /*001a*/ 	.short	(.L_599 - .L_598)
.L_598:
        /*001c*/ 	.word	0x00000000
        /*0020*/ 	.short	0x0001
        /*0022*/ 	.short	0x0008
        /*0024*/ 	.byte	0x00, 0xf5, 0x21, 0x00


	//----- nvinfo : EIATTR_KPARAM_INFO
	.align		4
.L_599:
        /*0028*/ 	.byte	0x04, 0x17
        /*002a*/ 	.short	(.L_601 - .L_600)
.L_600:
        /*002c*/ 	.word	0x00000000
        /*0030*/ 	.short	0x0000
        /*0032*/ 	.short	0x0000
        /*0034*/ 	.byte	0x00, 0xf5, 0x21, 0x00


	//----- nvinfo : EIATTR_SPARSE_MMA_MASK
	.align		4
.L_601:
        /*0038*/ 	.byte	0x03, 0x50
        /*003a*/ 	.short	0x0000


	//----- nvinfo : EIATTR_MAXREG_COUNT
	.align		4
        /*003c*/ 	.byte	0x03, 0x1b
        /*003e*/ 	.short	0x00ff


	//----- nvinfo : EIATTR_MERCURY_ISA_VERSION
	.align		4
        /*0040*/ 	.byte	0x03, 0x5f
        /*0042*/ 	.short	0x0101


	//----- nvinfo : EIATTR_VRC_CTA_INIT_COUNT
	.align		4
        /*0044*/ 	.byte	0x02, 0x4a
	.zero		1
	.zero		1


	//----- nvinfo : EIATTR_EXIT_INSTR_OFFSETS
	.align		4
        /*0048*/ 	.byte	0x04, 0x1c
        /*004a*/ 	.short	(.L_603 - .L_602)


	//   ....[0]....
.L_602:
        /*004c*/ 	.word	0x00000130


	//   ....[1]....
        /*0050*/ 	.word	0x000001c0


	//----- nvinfo : EIATTR_CBANK_PARAM_SIZE
	.align		4
.L_603:
        /*0054*/ 	.byte	0x03, 0x19
        /*0056*/ 	.short	0x0014


	//----- nvinfo : EIATTR_PARAM_CBANK
	.align		4
        /*0058*/ 	.byte	0x04, 0x0a
        /*005a*/ 	.short	(.L_605 - .L_604)
	.align		4
.L_604:
        /*005c*/ 	.word	index@(.nv.constant0.add_sv_f32)
        /*0060*/ 	.short	0x0380
        /*0062*/ 	.short	0x0014


	//----- nvinfo : EIATTR_SW_WAR
	.align		4
.L_605:
        /*0064*/ 	.byte	0x04, 0x36
        /*0066*/ 	.short	(.L_607 - .L_606)
.L_606:
        /*0068*/ 	.word	0x00000008
.L_607:


//--------------------- .nv.info.add_sv_f64       --------------------------
	.section	.nv.info.add_sv_f64,"",@"SHT_CUDA_INFO"
	.sectionflags	@""
	.align	4


	//----- nvinfo : EIATTR_CUDA_API_VERSION
	.align		4
        /*0000*/ 	.byte	0x04, 0x37
        /*0002*/ 	.short	(.L_609 - .L_608)
.L_608:
        /*0004*/ 	.word	0x00000082


	//----- nvinfo : EIATTR_KPARAM_INFO
	.align		4
.L_609:
        /*0008*/ 	.byte	0x04, 0x17
        /*000a*/ 	.short	(.L_611 - .L_610)
.L_610:
        /*000c*/ 	.word	0x00000000
        /*0010*/ 	.short	0x0002
        /*0012*/ 	.short	0x0010
        /*0014*/ 	.byte	0x00, 0xf0, 0x11, 0x00


	//----- nvinfo : EIATTR_KPARAM_INFO
	.align		4
.L_611:
        /*0018*/ 	.byte	0x04, 0x17
        /*001a*/ 	.short	(.L_613 - .L_612)
.L_612:
        /*001c*/ 	.word	0x00000000
        /*0020*/ 	.short	0x0001
        /*0022*/ 	.short	0x0008
        /*0024*/ 	.byte	0x00, 0xf5, 0x21, 0x00


	//----- nvinfo : EIATTR_KPARAM_INFO
	.align		4
.L_613:
        /*0028*/ 	.byte	0x04, 0x17
        /*002a*/ 	.short	(.L_615 - .L_614)
.L_614:
        /*002c*/ 	.word	0x00000000
        /*0030*/ 	.short	0x0000
        /*0032*/ 	.short	0x0000
        /*0034*/ 	.byte	0x00, 0xf5, 0x21, 0x00


	//----- nvinfo : EIATTR_SPARSE_MMA_MASK
	.align		4
.L_615:
        /*0038*/ 	.byte	0x03, 0x50
        /*003a*/ 	.short	0x0000


	//----- nvinfo : EIATTR_MAXREG_COUNT
	.align		4
        /*003c*/ 	.byte	0x03, 0x1b
        /*003e*/ 	.short	0x00ff


	//----- nvinfo : EIATTR_MERCURY_ISA_VERSION
	.align		4
        /*0040*/ 	.byte	0x03, 0x5f
        /*0042*/ 	.short	0x0101


	//----- nvinfo : EIATTR_VRC_CTA_INIT_COUNT
	.align		4
        /*0044*/ 	.byte	0x02, 0x4a
	.zero		1
	.zero		1


	//----- nvinfo : EIATTR_EXIT_INSTR_OFFSETS
	.align		4
        /*0048*/ 	.byte	0x04, 0x1c
        /*004a*/ 	.short	(.L_617 - .L_616)


	//   ....[0]....
.L_616:
        /*004c*/ 	.word	0x00000130


	//   ....[1]....
        /*0050*/ 	.word	0x000001c0


	//----- nvinfo : EIATTR_CBANK_PARAM_SIZE
	.align		4
.L_617:
        /*0054*/ 	.byte	0x03, 0x19
        /*0056*/ 	.short	0x0014


	//----- nvinfo : EIATTR_PARAM_CBANK
	.align		4
        /*0058*/ 	.byte	0x04, 0x0a
        /*005a*/ 	.short	(.L_619 - .L_618)
	.align		4
.L_618:
        /*005c*/ 	.word	index@(.nv.constant0.add_sv_f64)
        /*0060*/ 	.short	0x0380
        /*0062*/ 	.short	0x0014


	//----- nvinfo : EIATTR_SW_WAR
	.align		4
.L_619:
        /*0064*/ 	.byte	0x04, 0x36
        /*0066*/ 	.short	(.L_621 - .L_620)
.L_620:
        /*0068*/ 	.word	0x00000008
.L_621:


//--------------------- .nv.info.div_vs_f32       --------------------------
	.section	.nv.info.div_vs_f32,"",@"SHT_CUDA_INFO"
	.sectionflags	@""
	.align	4


	//----- nvinfo : EIATTR_CUDA_API_VERSION
	.align		4
        /*0000*/ 	.byte	0x04, 0x37
        /*0002*/ 	.short	(.L_623 - .L_622)
.L_622:
        /*0004*/ 	.word	0x00000082


	//----- nvinfo : EIATTR_KPARAM_INFO
	.align		4
.L_623:
        /*0008*/ 	.byte	0x04, 0x17
        /*000a*/ 	.short	(.L_625 - .L_624)
.L_624:
        /*000c*/ 	.word	0x00000000
        /*0010*/ 	.short	0x0002
        /*0012*/ 	.short	0x0010
        /*0014*/ 	.byte	0x00, 0xf0, 0x11, 0x00


	//----- nvinfo : EIATTR_KPARAM_INFO
	.align		4
.L_625:
        /*0018*/ 	.byte	0x04, 0x17
        /*001a*/ 	.short	(.L_627 - .L_626)
.L_626:
        /*001c*/ 	.word	0x00000000
        /*0020*/ 	.short	0x0001
        /*0022*/ 	.short	0x0008
        /*0024*/ 	.byte	0x00, 0xf5, 0x21, 0x00


	//----- nvinfo : EIATTR_KPARAM_INFO
	.align		4
.L_627:
        /*0028*/ 	.byte	0x04, 0x17
        /*002a*/ 	.short	(.L_629 - .L_628)
.L_628:
        /*002c*/ 	.word	0x00000000
        /*0030*/ 	.short	0x0000
        /*0032*/ 	.short	0x0000
        /*0034*/ 	.byte	0x00, 0xf5, 0x21, 0x00


	//----- nvinfo : EIATTR_SPARSE_MMA_MASK
	.align		4
.L_629:
        /*0038*/ 	.byte	0x03, 0x50
        /*003a*/ 	.short	0x0000


	//----- nvinfo : EIATTR_MAXREG_COUNT
	.align		4
        /*003c*/ 	.byte	0x03, 0x1b
        /*003e*/ 	.short	0x00ff


	//----- nvinfo : EIATTR_MERCURY_ISA_VERSION
	.align		4
        /*0040*/ 	.byte	0x03, 0x5f
        /*0042*/ 	.short	0x0101


	//----- nvinfo : EIATTR_VRC_CTA_INIT_COUNT
	.align		4
        /*0044*/ 	.byte	0x02, 0x4a
	.zero		1
	.zero		1


	//----- nvinfo : EIATTR_EXIT_INSTR_OFFSETS
	.align		4
        /*0048*/ 	.byte	0x04, 0x1c
        /*004a*/ 	.short	(.L_631 - .L_630)


	//   ....[0]....
.L_630:
        /*004c*/ 	.word	0x00000130


	//   ....[1]....
        /*0050*/ 	.word	0x00000280


	//----- nvinfo : EIATTR_CRS_STACK_SIZE
	.align		4
.L_631:
        /*0054*/ 	.byte	0x04, 0x1e
        /*0056*/ 	.short	(.L_633 - .L_632)
.L_632:
        /*0058*/ 	.word	0x00000000


	//----- nvinfo : EIATTR_CBANK_PARAM_SIZE
	.align		4
.L_633:
        /*005c*/ 	.byte	0x03, 0x19
        /*005e*/ 	.short	0x0014


	//----- nvinfo : EIATTR_PARAM_CBANK
	.align		4
        /*0060*/ 	.byte	0x04, 0x0a
        /*0062*/ 	.short	(.L_635 - .L_634)
	.align		4
.L_634:
        /*0064*/ 	.word	index@(.nv.constant0.div_vs_f32)
        /*0068*/ 	.short	0x0380
        /*006a*/ 	.short	0x0014


	//----- nvinfo : EIATTR_SW_WAR
	.align		4
.L_635:
        /*006c*/ 	.byte	0x04, 0x36
        /*006e*/ 	.short	(.L_637 - .L_636)
.L_636:
        /*0070*/ 	.word	0x00000008
.L_637:


//--------------------- .nv.info.div_vs_f64       --------------------------
	.section	.nv.info.div_vs_f64,"",@"SHT_CUDA_INFO"
	.sectionflags	@""
	.align	4


	//----- nvinfo : EIATTR_CUDA_API_VERSION
	.align		4
        /*0000*/ 	.byte	0x04, 0x37
        /*0002*/ 	.short	(.L_639 - .L_638)
.L_638:
        /*0004*/ 	.word	0x00000082


	//----- nvinfo : EIATTR_KPARAM_INFO
	.align		4
.L_639:
        /*0008*/ 	.byte	0x04, 0x17
        /*000a*/ 	.short	(.L_641 - .L_640)
.L_640:
        /*000c*/ 	.word	0x00000000
        /*0010*/ 	.short	0x0002
        /*0012*/ 	.short	0x0010
        /*0014*/ 	.byte	0x00, 0xf0, 0x11, 0x00


	//----- nvinfo : EIATTR_KPARAM_INFO
	.align		4
.L_641:
        /*0018*/ 	.byte	0x04, 0x17
        /*001a*/ 	.short	(.L_643 - .L_642)
.L_642:
        /*001c*/ 	.word	0x00000000
        /*0020*/ 	.short	0x0001
        /*0022*/ 	.short	0x0008
        /*0024*/ 	.byte	0x00, 0xf5, 0x21, 0x00


	//----- nvinfo : EIATTR_KPARAM_INFO
	.align		4
.L_643:
        /*0028*/ 	.byte	0x04, 0x17
        /*002a*/ 	.short	(.L_645 - .L_644)
.L_644:
        /*002c*/ 	.word	0x00000000
        /*0030*/ 	.short	0x0000
        /*0032*/ 	.short	0x0000
        /*0034*/ 	.byte	0x00, 0xf5, 0x21, 0x00


	//----- nvinfo : EIATTR_SPARSE_MMA_MASK
	.align		4
.L_645:
        /*0038*/ 	.byte	0x03, 0x50
        /*003a*/ 	.short	0x0000


	//----- nvinfo : EIATTR_MAXREG_COUNT
	.align		4
        /*003c*/ 	.byte	0x03, 0x1b
        /*003e*/ 	.short	0x00ff


	//----- nvinfo : EIATTR_MERCURY_ISA_VERSION
	.align		4
        /*0040*/ 	.byte	0x03, 0x5f
        /*0042*/ 	.short	0x0101


	//----- nvinfo : EIATTR_VRC_CTA_INIT_COUNT
	.align		4
        /*0044*/ 	.byte	0x02, 0x4a
	.zero		1
	.zero		1


	//----- nvinfo : EIATTR_EXIT_INSTR_OFFSETS
	.align		4
        /*0048*/ 	.byte	0x04, 0x1c
        /*004a*/ 	.short	(.L_647 - .L_646)


	//   ....[0]....
.L_646:
        /*004c*/ 	.word	0x00000130


	//   ....[1]....
        /*0050*/ 	.word	0x000002f0


	//----- nvinfo : EIATTR_CRS_STACK_SIZE
	.align		4
.L_647:
        /*0054*/ 	.byte	0x04, 0x1e
        /*0056*/ 	.short	(.L_649 - .L_648)
.L_648:
        /*0058*/ 	.word	0x00000000


	//----- nvinfo : EIATTR_CBANK_PARAM_SIZE
	.align		4
.L_649:
        /*005c*/ 	.byte	0x03, 0x19
        /*005e*/ 	.short	0x0014


	//----- nvinfo : EIATTR_PARAM_CBANK
	.align		4
        /*0060*/ 	.byte	0x04, 0x0a
        /*0062*/ 	.short	(.L_651 - .L_650)
	.align		4
.L_650:
        /*0064*/ 	.word	index@(.nv.constant0.div_vs_f64)
        /*0068*/ 	.short	0x0380
        /*006a*/ 	.short	0x0014


	//----- nvinfo : EIATTR_SW_WAR
	.align		4
.L_651:
        /*006c*/ 	.byte	0x04, 0x36
        /*006e*/ 	.short	(.L_653 - .L_652)
.L_652:
        /*0070*/ 	.word	0x00000008
.L_653:


//--------------------- .nv.info.mul_vs_f32       --------------------------
	.section	.nv.info.mul_vs_f32,"",@"SHT_CUDA_INFO"
	.sectionflags	@""
	.align	4


	//----- nvinfo : EIATTR_CUDA_API_VERSION
	.align		4
        /*0000*/ 	.byte	0x04, 0x37
        /*0002*/ 	.short	(.L_655 - .L_654)
.L_654:
        /*0004*/ 	.word	0x00000082


	//----- nvinfo : EIATTR_KPARAM_INFO
	.align		4
.L_655:
        /*0008*/ 	.byte	0x04, 0x17
        /*000a*/ 	.short	(.L_657 - .L_656)
.L_656:
        /*000c*/ 	.word	0x00000000
        /*0010*/ 	.short	0x0002
        /*0012*/ 	.short	0x0010
        /*0014*/ 	.byte	0x00, 0xf0, 0x11, 0x00


	//----- nvinfo : EIATTR_KPARAM_INFO
	.align		4
.L_657:
        /*0018*/ 	.byte	0x04, 0x17
        /*001a*/ 	.short	(.L_659 - .L_658)
.L_658:
        /*001c*/ 	.word	0x00000000
        /*0020*/ 	.short	0x0001
        /*0022*/ 	.short	0x0008
        /*0024*/ 	.byte	0x00, 0xf5, 0x21, 0x00


	//----- nvinfo : EIATTR_KPARAM_INFO
	.align		4
.L_659:
        /*0028*/ 	.byte	0x04, 0x17
        /*002a*/ 	.short	(.L_661 - .L_660)
.L_660:
        /*002c*/ 	.word	0x00000000
        /*0030*/ 	.short	0x0000
        /*0032*/ 	.short	0x0000
        /*0034*/ 	.byte	0x00, 0xf5, 0x21, 0x00


	//----- nvinfo : EIATTR_SPARSE_MMA_MASK
	.align		4
.L_661:
        /*0038*/ 	.byte	0x03, 0x50
        /*003a*/ 	.short	0x0000


	//----- nvinfo : EIATTR_MAXREG_COUNT
	.align		4
        /*003c*/ 	.byte	0x03, 0x1b
        /*003e*/ 	.short	0x00ff


	//----- nvinfo : EIATTR_MERCURY_ISA_VERSION
	.align		4
        /*0040*/ 	.byte	0x03, 0x5f
        /*0042*/ 	.short	0x0101


	//----- nvinfo : EIATTR_VRC_CTA_INIT_COUNT
	.align		4
        /*0044*/ 	.byte	0x02, 0x4a
	.zero		1
	.zero		1


	//----- nvinfo : EIATTR_EXIT_INSTR_OFFSETS
	.align		4
        /*0048*/ 	.byte	0x04, 0x1c
        /*004a*/ 	.short	(.L_663 - .L_662)


	//   ....[0]....
.L_662:
        /*004c*/ 	.word	0x00000130


	//   ....[1]....
        /*0050*/ 	.word	0x000001c0


	//----- nvinfo : EIATTR_CBANK_PARAM_SIZE
	.align		4
.L_663:
        /*0054*/ 	.byte	0x03, 0x19
        /*0056*/ 	.short	0x0014


	//----- nvinfo : EIATTR_PARAM_CBANK
	.align		4
        /*0058*/ 	.byte	0x04, 0x0a
        /*005a*/ 	.short	(.L_665 - .L_664)
	.align		4
.L_664:
        /*005c*/ 	.word	index@(.nv.constant0.mul_vs_f32)
        /*0060*/ 	.short	0x0380
        /*0062*/ 	.short	0x0014


	//----- nvinfo : EIATTR_SW_WAR
	.align		4
.L_665:
        /*0064*/ 	.byte	0x04, 0x36
        /*0066*/ 	.short	(.L_667 - .L_666)
.L_666:
        /*0068*/ 	.word	0x00000008
.L_667:


//--------------------- .nv.info.mul_vs_f64       --------------------------
	.section	.nv.info.mul_vs_f64,"",@"SHT_CUDA_INFO"
	.sectionflags	@""
	.align	4


	//----- nvinfo : EIATTR_CUDA_API_VERSION
	.align		4
        /*0000*/ 	.byte	0x04, 0x37
        /*0002*/ 	.short	(.L_669 - .L_668)
.L_668:
        /*0004*/ 	.word	0x00000082


	//----- nvinfo : EIATTR_KPARAM_INFO
	.align		4
.L_669:
        /*0008*/ 	.byte	0x04, 0x17
        /*000a*/ 	.short	(.L_671 - .L_670)
.L_670:
        /*000c*/ 	.word	0x00000000
        /*0010*/ 	.short	0x0002
        /*0012*/ 	.short	0x0010
        /*0014*/ 	.byte	0x00, 0xf0, 0x11, 0x00


	//----- nvinfo : EIATTR_KPARAM_INFO
	.align		4
.L_671:
        /*0018*/ 	.byte	0x04, 0x17
        /*001a*/ 	.short	(.L_673 - .L_672)
.L_672:
        /*001c*/ 	.word	0x00000000
        /*0020*/ 	.short	0x0001
        /*0022*/ 	.short	0x0008
        /*0024*/ 	.byte	0x00, 0xf5, 0x21, 0x00


	//----- nvinfo : EIATTR_KPARAM_INFO
	.align		4
.L_673:
        /*0028*/ 	.byte	0x04, 0x17
        /*002a*/ 	.short	(.L_675 - .L_674)
.L_674:
        /*002c*/ 	.word	0x00000000
        /*0030*/ 	.short	0x0000
        /*0032*/ 	.short	0x0000
        /*0034*/ 	.byte	0x00, 0xf5, 0x21, 0x00


	//----- nvinfo : EIATTR_SPARSE_MMA_MASK
	.align		4
.L_675:
        /*0038*/ 	.byte	0x03, 0x50
        /*003a*/ 	.short	0x0000


	//----- nvinfo : EIATTR_MAXREG_COUNT
	.align		4
        /*003c*/ 	.byte	0x03, 0x1b
        /*003e*/ 	.short	0x00ff


	//----- nvinfo : EIATTR_MERCURY_ISA_VERSION
	.align		4
        /*0040*/ 	.byte	0x03, 0x5f
        /*0042*/ 	.short	0x0101


	//----- nvinfo : EIATTR_VRC_CTA_INIT_COUNT
	.align		4
        /*0044*/ 	.byte	0x02, 0x4a
	.zero		1
	.zero		1


	//----- nvinfo : EIATTR_EXIT_INSTR_OFFSETS
	.align		4
        /*0048*/ 	.byte	0x04, 0x1c
        /*004a*/ 	.short	(.L_677 - .L_676)


	//   ....[0]....
.L_676:
        /*004c*/ 	.word	0x00000130


	//   ....[1]....
        /*0050*/ 	.word	0x000001c0


	//----- nvinfo : EIATTR_CBANK_PARAM_SIZE
	.align		4
.L_677:
        /*0054*/ 	.byte	0x03, 0x19
        /*0056*/ 	.short	0x0014


	//----- nvinfo : EIATTR_PARAM_CBANK
	.align		4
        /*0058*/ 	.byte	0x04, 0x0a
        /*005a*/ 	.short	(.L_679 - .L_678)
	.align		4
.L_678:
        /*005c*/ 	.word	index@(.nv.constant0.mul_vs_f64)
        /*0060*/ 	.short	0x0380
        /*0062*/ 	.short	0x0014


	//----- nvinfo : EIATTR_SW_WAR
	.align		4
.L_679:
        /*0064*/ 	.byte	0x04, 0x36
        /*0066*/ 	.short	(.L_681 - .L_680)
.L_680:
        /*0068*/ 	.word	0x00000008
.L_681:


//--------------------- .nv.info.sub_vs_f32       --------------------------
	.section	.nv.info.sub_vs_f32,"",@"SHT_CUDA_INFO"
	.sectionflags	@""
	.align	4


	//----- nvinfo : EIATTR_CUDA_API_VERSION
	.align		4
        /*0000*/ 	.byte	0x04, 0x37
        /*0002*/ 	.short	(.L_683 - .L_682)
.L_682:
        /*0004*/ 	.word	0x00000082


	//----- nvinfo : EIATTR_KPARAM_INFO
	.align		4
.L_683:
        /*0008*/ 	.byte	0x04, 0x17
        /*000a*/ 	.short	(.L_685 - .L_684)
.L_684:
        /*000c*/ 	.word	0x00000000
        /*0010*/ 	.short	0x0002
        /*0012*/ 	.short	0x0010
        /*0014*/ 	.byte	0x00, 0xf0, 0x11, 0x00


	//----- nvinfo : EIATTR_KPARAM_INFO
	.align		4
.L_685:
        /*0018*/ 	.byte	0x04, 0x17
        /*001a*/ 	.short	(.L_687 - .L_686)
.L_686:
        /*001c*/ 	.word	0x00000000
        /*0020*/ 	.short	0x0001
        /*0022*/ 	.short	0x0008
        /*0024*/ 	.byte	0x00, 0xf5, 0x21, 0x00


	//----- nvinfo : EIATTR_KPARAM_INFO
	.align		4
.L_687:
        /*0028*/ 	.byte	0x04, 0x17
        /*002a*/ 	.short	(.L_689 - .L_688)
.L_688:
        /*002c*/ 	.word	0x00000000
        /*0030*/ 	.short	0x0000
        /*0032*/ 	.short	0x0000
        /*0034*/ 	.byte	0x00, 0xf5, 0x21, 0x00


	//----- nvinfo : EIATTR_SPARSE_MMA_MASK
	.align		4
.L_689:
        /*0038*/ 	.byte	0x03, 0x50
        /*003a*/ 	.short	0x0000


	//----- nvinfo : EIATTR_MAXREG_COUNT
	.align		4
        /*003c*/ 	.byte	0x03, 0x1b
        /*003e*/ 	.short	0x00ff


	//----- nvinfo : EIATTR_MERCURY_ISA_VERSION
	.align		4
        /*0040*/ 	.byte	0x03, 0x5f
        /*0042*/ 	.short	0x0101


	//----- nvinfo : EIATTR_VRC_CTA_INIT_COUNT
	.align		4
        /*0044*/ 	.byte	0x02, 0x4a
	.zero		1
	.zero		1


	//----- nvinfo : EIATTR_EXIT_INSTR_OFFSETS
	.align		4
        /*0048*/ 	.byte	0x04, 0x1c
        /*004a*/ 	.short	(.L_691 - .L_690)


	//   ....[0]....
.L_690:
        /*004c*/ 	.word	0x00000130


	//   ....[1]....
        /*0050*/ 	.word	0x000001c0


	//----- nvinfo : EIATTR_CBANK_PARAM_SIZE
	.align		4
.L_691:
        /*0054*/ 	.byte	0x03, 0x19
        /*0056*/ 	.short	0x0014


	//----- nvinfo : EIATTR_PARAM_CBANK
	.align		4
        /*0058*/ 	.byte	0x04, 0x0a
        /*005a*/ 	.short	(.L_693 - .L_692)
	.align		4
.L_692:
        /*005c*/ 	.word	index@(.nv.constant0.sub_vs_f32)
        /*0060*/ 	.short	0x0380
        /*0062*/ 	.short	0x0014


	//----- nvinfo : EIATTR_SW_WAR
	.align		4
.L_693:
        /*0064*/ 	.byte	0x04, 0x36
        /*0066*/ 	.short	(.L_695 - .L_694)
.L_694:
        /*0068*/ 	.word	0x00000008
.L_695:


//--------------------- .nv.info.sub_vs_f64       --------------------------
	.section	.nv.info.sub_vs_f64,"",@"SHT_CUDA_INFO"
	.sectionflags	@""
	.align	4


	//----- nvinfo : EIATTR_CUDA_API_VERSION
	.align		4
        /*0000*/ 	.byte	0x04, 0x37
        /*0002*/ 	.short	(.L_697 - .L_696)
.L_696:
        /*0004*/ 	.word	0x00000082


	//----- nvinfo : EIATTR_KPARAM_INFO
	.align		4
.L_697:
        /*0008*/ 	.byte	0x04, 0x17
        /*000a*/ 	.short	(.L_699 - .L_698)
.L_698:
        /*000c*/ 	.word	0x00000000
        /*0010*/ 	.short	0x0002
        /*0012*/ 	.short	0x0010
        /*0014*/ 	.byte	0x00, 0xf0, 0x11, 0x00


	//----- nvinfo : EIATTR_KPARAM_INFO
	.align		4
.L_699:
        /*0018*/ 	.byte	0x04, 0x17
        /*001a*/ 	.short	(.L_701 - .L_700)
.L_700:
        /*001c*/ 	.word	0x00000000
        /*0020*/ 	.short	0x0001
        /*0022*/ 	.short	0x0008
        /*0024*/ 	.byte	0x00, 0xf5, 0x21, 0x00


	//----- nvinfo : EIATTR_KPARAM_INFO
	.align		4
.L_701:
        /*0028*/ 	.byte	0x04, 0x17
        /*002a*/ 	.short	(.L_703 - .L_702)
.L_702:
        /*002c*/ 	.word	0x00000000
        /*0030*/ 	.short	0x0000
        /*0032*/ 	.short	0x0000
        /*0034*/ 	.byte	0x00, 0xf5, 0x21, 0x00


	//----- nvinfo : EIATTR_SPARSE_MMA_MASK
	.align		4
.L_703:
        /*0038*/ 	.byte	0x03, 0x50
        /*003a*/ 	.short	0x0000


	//----- nvinfo : EIATTR_MAXREG_COUNT
	.align		4
        /*003c*/ 	.byte	0x03, 0x1b
        /*003e*/ 	.short	0x00ff


	//----- nvinfo : EIATTR_MERCURY_ISA_VERSION
	.align		4
        /*0040*/ 	.byte	0x03, 0x5f
        /*0042*/ 	.short	0x0101


	//----- nvinfo : EIATTR_VRC_CTA_INIT_COUNT
	.align		4
        /*0044*/ 	.byte	0x02, 0x4a
	.zero		1
	.zero		1


	//----- nvinfo : EIATTR_EXIT_INSTR_OFFSETS
	.align		4
        /*0048*/ 	.byte	0x04, 0x1c
        /*004a*/ 	.short	(.L_705 - .L_704)


	//   ....[0]....
.L_704:
        /*004c*/ 	.word	0x00000130


	//   ....[1]....
        /*0050*/ 	.word	0x000001c0


	//----- nvinfo : EIATTR_CBANK_PARAM_SIZE
	.align		4
.L_705:
        /*0054*/ 	.byte	0x03, 0x19
        /*0056*/ 	.short	0x0014


	//----- nvinfo : EIATTR_PARAM_CBANK
	.align		4
        /*0058*/ 	.byte	0x04, 0x0a
        /*005a*/ 	.short	(.L_707 - .L_706)
	.align		4
.L_706:
        /*005c*/ 	.word	index@(.nv.constant0.sub_vs_f64)
        /*0060*/ 	.short	0x0380
        /*0062*/ 	.short	0x0014


	//----- nvinfo : EIATTR_SW_WAR
	.align		4
.L_707:
        /*0064*/ 	.byte	0x04, 0x36
        /*0066*/ 	.short	(.L_709 - .L_708)
.L_708:
        /*0068*/ 	.word	0x00000008
.L_709:


//--------------------- .nv.info.add_vs_f32       --------------------------
	.section	.nv.info.add_vs_f32,"",@"SHT_CUDA_INFO"
	.sectionflags	@""
	.align	4


	//----- nvinfo : EIATTR_CUDA_API_VERSION
	.align		4
        /*0000*/ 	.byte	0x04, 0x37
        /*0002*/ 	.short	(.L_711 - .L_710)
.L_710:
        /*0004*/ 	.word	0x00000082


	//----- nvinfo : EIATTR_KPARAM_INFO
	.align		4
.L_711:
        /*0008*/ 	.byte	0x04, 0x17
        /*000a*/ 	.short	(.L_713 - .L_712)
.L_712:
        /*000c*/ 	.word	0x00000000
        /*0010*/ 	.short	0x0002
        /*0012*/ 	.short	0x0010
        /*0014*/ 	.byte	0x00, 0xf0, 0x11, 0x00


	//----- nvinfo : EIATTR_KPARAM_INFO
	.align		4
.L_713:
        /*0018*/ 	.byte	0x04, 0x17
        /*001a*/ 	.short	(.L_715 - .L_714)
.L_714:
        /*001c*/ 	.word	0x00000000
        /*0020*/ 	.short	0x0001
        /*0022*/ 	.short	0x0008
        /*0024*/ 	.byte	0x00, 0xf5, 0x21, 0x00


	//----- nvinfo : EIATTR_KPARAM_INFO
	.align		4
.L_715:
        /*0028*/ 	.byte	0x04, 0x17
        /*002a*/ 	.short	(.L_717 - .L_716)
.L_716:
        /*002c*/ 	.word	0x00000000
        /*0030*/ 	.short	0x0000
        /*0032*/ 	.short	0x0000
        /*0034*/ 	.byte	0x00, 0xf5, 0x21, 0x00


	//----- nvinfo : EIATTR_SPARSE_MMA_MASK
	.align		4
.L_717:
        /*0038*/ 	.byte	0x03, 0x50
        /*003a*/ 	.short	0x0000


	//----- nvinfo : EIATTR_MAXREG_COUNT
	.align		4
        /*003c*/ 	.byte	0x03, 0x1b
        /*003e*/ 	.short	0x00ff


	//----- nvinfo : EIATTR_MERCURY_ISA_VERSION
	.align		4
        /*0040*/ 	.byte	0x03, 0x5f
        /*0042*/ 	.short	0x0101


	//----- nvinfo : EIATTR_VRC_CTA_INIT_COUNT
	.align		4
        /*0044*/ 	.byte	0x02, 0x4a
	.zero		1
	.zero		1


	//----- nvinfo : EIATTR_EXIT_INSTR_OFFSETS
	.align		4
        /*0048*/ 	.byte	0x04, 0x1c
        /*004a*/ 	.short	(.L_719 - .L_718)


	//   ....[0]....
.L_718:
        /*004c*/ 	.word	0x00000130


	//   ....[1]....
        /*0050*/ 	.word	0x000001c0


	//----- nvinfo : EIATTR_CBANK_PARAM_SIZE
	.align		4
.L_719:
        /*0054*/ 	.byte	0x03, 0x19
        /*0056*/ 	.short	0x0014


	//----- nvinfo : EIATTR_PARAM_CBANK
	.align		4
        /*0058*/ 	.byte	0x04, 0x0a
        /*005a*/ 	.short	(.L_721 - .L_720)
	.align		4
.L_720:
        /*005c*/ 	.word	index@(.nv.constant0.add_vs_f32)
        /*0060*/ 	.short	0x0380
        /*0062*/ 	.short	0x0014


	//----- nvinfo : EIATTR_SW_WAR
	.align		4
.L_721:
        /*0064*/ 	.byte	0x04, 0x36
        /*0066*/ 	.short	(.L_723 - .L_722)
.L_722:
        /*0068*/ 	.word	0x00000008
.L_723:


//--------------------- .nv.info.add_vs_f64       --------------------------
	.section	.nv.info.add_vs_f64,"",@"SHT_CUDA_INFO"
	.sectionflags	@""
	.align	4


	//----- nvinfo : EIATTR_CUDA_API_VERSION
	.align		4
        /*0000*/ 	.byte	0x04, 0x37
        /*0002*/ 	.short	(.L_725 - .L_724)
.L_724:
        /*0004*/ 	.word	0x00000082


	//----- nvinfo : EIATTR_KPARAM_INFO
	.align		4
.L_725:
        /*0008*/ 	.byte	0x04, 0x17
        /*000a*/ 	.short	(.L_727 - .L_726)
.L_726:
        /*000c*/ 	.word	0x00000000
        /*0010*/ 	.short	0x0002
        /*0012*/ 	.short	0x0010
        /*0014*/ 	.byte	0x00, 0xf0, 0x11, 0x00


	//----- nvinfo : EIATTR_KPARAM_INFO
	.align		4
.L_727:
        /*0018*/ 	.byte	0x04, 0x17
        /*001a*/ 	.short	(.L_729 - .L_728)
.L_728:
        /*001c*/ 	.word	0x00000000
        /*0020*/ 	.short	0x0001
        /*0022*/ 	.short	0x0008
        /*0024*/ 	.byte	0x00, 0xf5, 0x21, 0x00


	//----- nvinfo : EIATTR_KPARAM_INFO
	.align		4
.L_729:
        /*0028*/ 	.byte	0x04, 0x17
        /*002a*/ 	.short	(.L_731 - .L_730)
.L_730:
        /*002c*/ 	.word	0x00000000
        /*0030*/ 	.short	0x0000
        /*0032*/ 	.short	0x0000
        /*0034*/ 	.byte	0x00, 0xf5, 0x21, 0x00


	//----- nvinfo : EIATTR_SPARSE_MMA_MASK
	.align		4
.L_731:
        /*0038*/ 	.byte	0x03, 0x50
        /*003a*/ 	.short	0x0000


	//----- nvinfo : EIATTR_MAXREG_COUNT
	.align		4
        /*003c*/ 	.byte	0x03, 0x1b
        /*003e*/ 	.short	0x00ff


	//----- nvinfo : EIATTR_MERCURY_ISA_VERSION
	.align		4
        /*0040*/ 	.byte	0x03, 0x5f
        /*0042*/ 	.short	0x0101


	//----- nvinfo : EIATTR_VRC_CTA_INIT_COUNT
	.align		4
        /*0044*/ 	.byte	0x02, 0x4a
	.zero		1
	.zero		1


	//----- nvinfo : EIATTR_EXIT_INSTR_OFFSETS
	.align		4
        /*0048*/ 	.byte	0x04, 0x1c
        /*004a*/ 	.short	(.L_733 - .L_732)


	//   ....[0]....
.L_732:
        /*004c*/ 	.word	0x00000130


	//   ....[1]....
        /*0050*/ 	.word	0x000001c0


	//----- nvinfo : EIATTR_CBANK_PARAM_SIZE
	.align		4
.L_733:
        /*0054*/ 	.byte	0x03, 0x19
        /*0056*/ 	.short	0x0014


	//----- nvinfo : EIATTR_PARAM_CBANK
	.align		4
        /*0058*/ 	.byte	0x04, 0x0a
        /*005a*/ 	.short	(.L_735 - .L_734)
	.align		4
.L_734:
        /*005c*/ 	.word	index@(.nv.constant0.add_vs_f64)
        /*0060*/ 	.short	0x0380
        /*0062*/ 	.short	0x0014


	//----- nvinfo : EIATTR_SW_WAR
	.align		4
.L_735:
        /*0064*/ 	.byte	0x04, 0x36
        /*0066*/ 	.short	(.L_737 - .L_736)
.L_736:
        /*0068*/ 	.word	0x00000008
.L_737:


//--------------------- .nv.info.div_vv_f32       --------------------------
	.section	.nv.info.div_vv_f32,"",@"SHT_CUDA_INFO"
	.sectionflags	@""
	.align	4


	//----- nvinfo : EIATTR_CUDA_API_VERSION
	.align		4
        /*0000*/ 	.byte	0x04, 0x37
        /*0002*/ 	.short	(.L_739 - .L_738)
.L_738:
        /*0004*/ 	.word	0x00000082


	//----- nvinfo : EIATTR_KPARAM_INFO
	.align		4
.L_739:
        /*0008*/ 	.byte	0x04, 0x17
        /*000a*/ 	.short	(.L_741 - .L_740)
.L_740:
        /*000c*/ 	.word	0x00000000
        /*0010*/ 	.short	0x0002
        /*0012*/ 	.short	0x0010
        /*0014*/ 	.byte	0x00, 0xf0, 0x11, 0x00


	//----- nvinfo : EIATTR_KPARAM_INFO
	.align		4
.L_741:
        /*0018*/ 	.byte	0x04, 0x17
        /*001a*/ 	.short	(.L_743 - .L_742)
.L_742:
        /*001c*/ 	.word	0x00000000
        /*0020*/ 	.short	0x0001
        /*0022*/ 	.short	0x0008
        /*0024*/ 	.byte	0x00, 0xf5, 0x21, 0x00


	//----- nvinfo : EIATTR_KPARAM_INFO
	.align		4
.L_743:
        /*0028*/ 	.byte	0x04, 0x17
        /*002a*/ 	.short	(.L_745 - .L_744)
.L_744:
        /*002c*/ 	.word	0x00000000
        /*0030*/ 	.short	0x0000
        /*0032*/ 	.short	0x0000
        /*0034*/ 	.byte	0x00, 0xf5, 0x21, 0x00


	//----- nvinfo : EIATTR_SPARSE_MMA_MASK
	.align		4
.L_745:
        /*0038*/ 	.byte	0x03, 0x50
        /*003a*/ 	.short	0x0000


	//----- nvinfo : EIATTR_MAXREG_COUNT
	.align		4
        /*003c*/ 	.byte	0x03, 0x1b
        /*003e*/ 	.short	0x00ff


	//----- nvinfo : EIATTR_MERCURY_ISA_VERSION
	.align		4
        /*0040*/ 	.byte	0x03, 0x5f
        /*0042*/ 	.short	0x0101


	//----- nvinfo : EIATTR_VRC_CTA_INIT_COUNT
	.align		4
        /*0044*/ 	.byte	0x02, 0x4a
	.zero		1
	.zero		1


	//----- nvinfo : EIATTR_EXIT_INSTR_OFFSETS
	.align		4
        /*0048*/ 	.byte	0x04, 0x1c
        /*004a*/ 	.short	(.L_747 - .L_746)


	//   ....[0]....
.L_746:
        /*004c*/ 	.word	0x00000130


	//   ....[1]....
        /*0050*/ 	.word	0x00000290


	//----- nvinfo : EIATTR_CRS_STACK_SIZE
	.align		4
.L_747:
        /*0054*/ 	.byte	0x04, 0x1e
        /*0056*/ 	.short	(.L_749 - .L_748)
.L_748:
        /*0058*/ 	.word	0x00000000


	//----- nvinfo : EIATTR_CBANK_PARAM_SIZE
	.align		4
.L_749:
        /*005c*/ 	.byte	0x03, 0x19
        /*005e*/ 	.short	0x0014


	//----- nvinfo : EIATTR_PARAM_CBANK
	.align		4
        /*0060*/ 	.byte	0x04, 0x0a
        /*0062*/ 	.short	(.L_751 - .L_750)
	.align		4
.L_750:
        /*0064*/ 	.word	index@(.nv.constant0.div_vv_f32)
        /*0068*/ 	.short	0x0380
        /*006a*/ 	.short	0x0014


	//----- nvinfo : EIATTR_SW_WAR
	.align		4
.L_751:
        /*006c*/ 	.byte	0x04, 0x36
        /*006e*/ 	.short	(.L_753 - .L_752)
.L_752:
        /*0070*/ 	.word	0x00000008
.L_753:


//--------------------- .nv.info.div_vv_f64       --------------------------
	.section	.nv.info.div_vv_f64,"",@"SHT_CUDA_INFO"
	.sectionflags	@""
	.align	4


	//----- nvinfo : EIATTR_CUDA_API_VERSION
	.align		4
        /*0000*/ 	.byte	0x04, 0x37
        /*0002*/ 	.short	(.L_755 - .L_754)
.L_754:
        /*0004*/ 	.word	0x00000082


	//----- nvinfo : EIATTR_KPARAM_INFO
	.align		4
.L_755:
        /*0008*/ 	.byte	0x04, 0x17
        /*000a*/ 	.short	(.L_757 - .L_756)
.L_756:
        /*000c*/ 	.word	0x00000000
        /*0010*/ 	.short	0x0002
        /*0012*/ 	.short	0x0010
        /*0014*/ 	.byte	0x00, 0xf0, 0x11, 0x00


	//----- nvinfo : EIATTR_KPARAM_INFO
	.align		4
.L_757:
        /*0018*/ 	.byte	0x04, 0x17
        /*001a*/ 	.short	(.L_759 - .L_758)
.L_758:
        /*001c*/ 	.word	0x00000000
        /*0020*/ 	.short	0x0001
        /*0022*/ 	.short	0x0008
        /*0024*/ 	.byte	0x00, 0xf5, 0x21, 0x00


	//----- nvinfo : EIATTR_KPARAM_INFO
	.align		4
.L_759:
        /*0028*/ 	.byte	0x04, 0x17
        /*002a*/ 	.short	(.L_761 - .L_760)
.L_760:
        /*002c*/ 	.word	0x00000000
        /*0030*/ 	.short	0x0000
        /*0032*/ 	.short	0x0000
        /*0034*/ 	.byte	0x00, 0xf5, 0x21, 0x00


	//----- nvinfo : EIATTR_SPARSE_MMA_MASK
	.align		4
.L_761:
        /*0038*/ 	.byte	0x03, 0x50
        /*003a*/ 	.short	0x0000


	//----- nvinfo : EIATTR_MAXREG_COUNT
	.align		4
        /*003c*/ 	.byte	0x03, 0x1b
        /*003e*/ 	.short	0x00ff


	//----- nvinfo : EIATTR_MERCURY_ISA_VERSION
	.align		4
        /*0040*/ 	.byte	0x03, 0x5f
        /*0042*/ 	.short	0x0101


	//----- nvinfo : EIATTR_VRC_CTA_INIT_COUNT
	.align		4
        /*0044*/ 	.byte	0x02, 0x4a
	.zero		1
	.zero		1


	//----- nvinfo : EIATTR_EXIT_INSTR_OFFSETS
	.align		4
        /*0048*/ 	.byte	0x04, 0x1c
        /*004a*/ 	.short	(.L_763 - .L_762)


	//   ....[0]....
.L_762:
        /*004c*/ 	.word	0x00000130


	//   ....[1]....
        /*0050*/ 	.word	0x00000300


	//----- nvinfo : EIATTR_CRS_STACK_SIZE
	.align		4
.L_763:
        /*0054*/ 	.byte	0x04, 0x1e
        /*0056*/ 	.short	(.L_765 - .L_764)
.L_764:
        /*0058*/ 	.word	0x00000000


	//----- nvinfo : EIATTR_CBANK_PARAM_SIZE
	.align		4
.L_765:
        /*005c*/ 	.byte	0x03, 0x19
        /*005e*/ 	.short	0x0014


	//----- nvinfo : EIATTR_PARAM_CBANK
	.align		4
        /*0060*/ 	.byte	0x04, 0x0a
        /*0062*/ 	.short	(.L_767 - .L_766)
	.align		4
.L_766:
        /*0064*/ 	.word	index@(.nv.constant0.div_vv_f64)
        /*0068*/ 	.short	0x0380
        /*006a*/ 	.short	0x0014


	//----- nvinfo : EIATTR_SW_WAR
	.align		4
.L_767:
        /*006c*/ 	.byte	0x04, 0x36
        /*006e*/ 	.short	(.L_769 - .L_768)
.L_768:
        /*0070*/ 	.word	0x00000008
.L_769:


//--------------------- .nv.info.mul_vv_f32       --------------------------
	.section	.nv.info.mul_vv_f32,"",@"SHT_CUDA_INFO"
	.sectionflags	@""
	.align	4


	//----- nvinfo : EIATTR_CUDA_API_VERSION
	.align		4
        /*0000*/ 	.byte	0x04, 0x37
        /*0002*/ 	.short	(.L_771 - .L_770)
.L_770:
        /*0004*/ 	.word	0x00000082


	//----- nvinfo : EIATTR_KPARAM_INFO
	.align		4
.L_771:
        /*0008*/ 	.byte	0x04, 0x17
        /*000a*/ 	.short	(.L_773 - .L_772)
.L_772:
        /*000c*/ 	.word	0x00000000
        /*0010*/ 	.short	0x0002
        /*0012*/ 	.short	0x0010
        /*0014*/ 	.byte	0x00, 0xf0, 0x11, 0x00


	//----- nvinfo : EIATTR_KPARAM_INFO
	.align		4
.L_773:
        /*0018*/ 	.byte	0x04, 0x17
        /*001a*/ 	.short	(.L_775 - .L_774)
.L_774:
        /*001c*/ 	.word	0x00000000
        /*0020*/ 	.short	0x0001
        /*0022*/ 	.short	0x0008
        /*0024*/ 	.byte	0x00, 0xf5, 0x21, 0x00


	//----- nvinfo : EIATTR_KPARAM_INFO
	.align		4
.L_775:
        /*0028*/ 	.byte	0x04, 0x17
        /*002a*/ 	.short	(.L_777 - .L_776)
.L_776:
        /*002c*/ 	.word	0x00000000
        /*0030*/ 	.short	0x0000
        /*0032*/ 	.short	0x0000
        /*0034*/ 	.byte	0x00, 0xf5, 0x21, 0x00


	//----- nvinfo : EIATTR_SPARSE_MMA_MASK
	.align		4
.L_777:
        /*0038*/ 	.byte	0x03, 0x50
        /*003a*/ 	.short	0x0000


	//----- nvinfo : EIATTR_MAXREG_COUNT
	.align		4
        /*003c*/ 	.byte	0x03, 0x1b
        /*003e*/ 	.short	0x00ff


	//----- nvinfo : EIATTR_MERCURY_ISA_VERSION
	.align		4
        /*0040*/ 	.byte	0x03, 0x5f
        /*0042*/ 	.short	0x0101


	//----- nvinfo : EIATTR_VRC_CTA_INIT_COUNT
	.align		4
        /*0044*/ 	.byte	0x02, 0x4a
	.zero		1
	.zero		1


	//----- nvinfo : EIATTR_EXIT_INSTR_OFFSETS
	.align		4
        /*0048*/ 	.byte	0x04, 0x1c
        /*004a*/ 	.short	(.L_779 - .L_778)


	//   ....[0]....
.L_778:
        /*004c*/ 	.word	0x00000130


	//   ....[1]....
        /*0050*/ 	.word	0x000001d0


	//----- nvinfo : EIATTR_CBANK_PARAM_SIZE
	.align		4
.L_779:
        /*0054*/ 	.byte	0x03, 0x19
        /*0056*/ 	.short	0x0014


	//----- nvinfo : EIATTR_PARAM_CBANK
	.align		4
        /*0058*/ 	.byte	0x04, 0x0a
        /*005a*/ 	.short	(.L_781 - .L_780)
	.align		4
.L_780:
        /*005c*/ 	.word	index@(.nv.constant0.mul_vv_f32)
        /*0060*/ 	.short	0x0380
        /*0062*/ 	.short	0x0014


	//----- nvinfo : EIATTR_SW_WAR
	.align		4
.L_781:
        /*0064*/ 	.byte	0x04, 0x36
        /*0066*/ 	.short	(.L_783 - .L_782)
.L_782:
        /*0068*/ 	.word	0x00000008
.L_783:


//--------------------- .nv.info.mul_vv_f64       --------------------------
	.section	.nv.info.mul_vv_f64,"",@"SHT_CUDA_INFO"
	.sectionflags	@""
	.align	4


	//----- nvinfo : EIATTR_CUDA_API_VERSION
	.align		4
        /*0000*/ 	.byte	0x04, 0x37
        /*0002*/ 	.short	(.L_785 - .L_784)
.L_784:
        /*0004*/ 	.word	0x00000082


	//----- nvinfo : EIATTR_KPARAM_INFO
	.align		4
.L_785:
        /*0008*/ 	.byte	0x04, 0x17
        /*000a*/ 	.short	(.L_787 - .L_786)
.L_786:
        /*000c*/ 	.word	0x00000000
        /*0010*/ 	.short	0x0002
        /*0012*/ 	.short	0x0010
        /*0014*/ 	.byte	0x00, 0xf0, 0x11, 0x00


	//----- nvinfo : EIATTR_KPARAM_INFO
	.align		4
.L_787:
        /*0018*/ 	.byte	0x04, 0x17
        /*001a*/ 	.short	(.L_789 - .L_788)
.L_788:
        /*001c*/ 	.word	0x00000000
        /*0020*/ 	.short	0x0001
        /*0022*/ 	.short	0x0008
        /*0024*/ 	.byte	0x00, 0xf5, 0x21, 0x00


	//----- nvinfo : EIATTR_KPARAM_INFO
	.align		4
.L_789:
        /*0028*/ 	.byte	0x04, 0x17
        /*002a*/ 	.short	(.L_791 - .L_790)
.L_790:
        /*002c*/ 	.word	0x00000000
        /*0030*/ 	.short	0x0000
        /*0032*/ 	.short	0x0000
        /*0034*/ 	.byte	0x00, 0xf5, 0x21, 0x00


	//----- nvinfo : EIATTR_SPARSE_MMA_MASK
	.align		4
.L_791:
        /*0038*/ 	.byte	0x03, 0x50
        /*003a*/ 	.short	0x0000


	//----- nvinfo : EIATTR_MAXREG_COUNT
	.align		4
        /*003c*/ 	.byte	0x03, 0x1b
        /*003e*/ 	.short	0x00ff


	//----- nvinfo : EIATTR_MERCURY_ISA_VERSION
	.align		4
        /*0040*/ 	.byte	0x03, 0x5f
        /*0042*/ 	.short	0x0101


	//----- nvinfo : EIATTR_VRC_CTA_INIT_COUNT
	.align		4
        /*0044*/ 	.byte	0x02, 0x4a
	.zero		1
	.zero		1


	//----- nvinfo : EIATTR_EXIT_INSTR_OFFSETS
	.align		4
        /*0048*/ 	.byte	0x04, 0x1c
        /*004a*/ 	.short	(.L_793 - .L_792)


	//   ....[0]....
.L_792:
        /*004c*/ 	.word	0x00000130


	//   ....[1]....
        /*0050*/ 	.word	0x000001d0


	//----- nvinfo : EIATTR_CBANK_PARAM_SIZE
	.align		4
.L_793:
        /*0054*/ 	.byte	0x03, 0x19
        /*0056*/ 	.short	0x0014


	//----- nvinfo : EIATTR_PARAM_CBANK
	.align		4
        /*0058*/ 	.byte	0x04, 0x0a
        /*005a*/ 	.short	(.L_795 - .L_794)
	.align		4
.L_794:
        /*005c*/ 	.word	index@(.nv.constant0.mul_vv_f64)
        /*0060*/ 	.short	0x0380
        /*0062*/ 	.short	0x0014


	//----- nvinfo : EIATTR_SW_WAR
	.align		4
.L_795:
        /*0064*/ 	.byte	0x04, 0x36
        /*0066*/ 	.short	(.L_797 - .L_796)
.L_796:
        /*0068*/ 	.word	0x00000008
.L_797:


//--------------------- .nv.info.sub_vv_f32       --------------------------
	.section	.nv.info.sub_vv_f32,"",@"SHT_CUDA_INFO"
	.sectionflags	@""
	.align	4


	//----- nvinfo : EIATTR_CUDA_API_VERSION
	.align		4
        /*0000*/ 	.byte	0x04, 0x37
        /*0002*/ 	.short	(.L_799 - .L_798)
.L_798:
        /*0004*/ 	.word	0x00000082


	//----- nvinfo : EIATTR_KPARAM_INFO
	.align		4
.L_799:
        /*0008*/ 	.byte	0x04, 0x17
        /*000a*/ 	.short	(.L_801 - .L_800)
.L_800:
        /*000c*/ 	.word	0x00000000
        /*0010*/ 	.short	0x0002
        /*0012*/ 	.short	0x0010
        /*0014*/ 	.byte	0x00, 0xf0, 0x11, 0x00


	//----- nvinfo : EIATTR_KPARAM_INFO
	.align		4
.L_801:
        /*0018*/ 	.byte	0x04, 0x17
        /*001a*/ 	.short	(.L_803 - .L_802)
.L_802:
        /*001c*/ 	.word	0x00000000
        /*0020*/ 	.short	0x0001
        /*0022*/ 	.short	0x0008
        /*0024*/ 	.byte	0x00, 0xf5, 0x21, 0x00


	//----- nvinfo : EIATTR_KPARAM_INFO
	.align		4
.L_803:
        /*0028*/ 	.byte	0x04, 0x17
        /*002a*/ 	.short	(.L_805 - .L_804)
.L_804:
        /*002c*/ 	.word	0x00000000
        /*0030*/ 	.short	0x0000
        /*0032*/ 	.short	0x0000
        /*0034*/ 	.byte	0x00, 0xf5, 0x21, 0x00


	//----- nvinfo : EIATTR_SPARSE_MMA_MASK
	.align		4
.L_805:
        /*0038*/ 	.byte	0x03, 0x50
        /*003a*/ 	.short	0x0000


	//----- nvinfo : EIATTR_MAXREG_COUNT
	.align		4
        /*003c*/ 	.byte	0x03, 0x1b
        /*003e*/ 	.short	0x00ff


	//----- nvinfo : EIATTR_MERCURY_ISA_VERSION
	.align		4
        /*0040*/ 	.byte	0x03, 0x5f
        /*0042*/ 	.short	0x0101


	//----- nvinfo : EIATTR_VRC_CTA_INIT_COUNT
	.align		4
        /*0044*/ 	.byte	0x02, 0x4a
	.zero		1
	.zero		1


	//----- nvinfo : EIATTR_EXIT_INSTR_OFFSETS
	.align		4
        /*0048*/ 	.byte	0x04, 0x1c
        /*004a*/ 	.short	(.L_807 - .L_806)


	//   ....[0]....
.L_806:
        /*004c*/ 	.word	0x00000130


	//   ....[1]....
        /*0050*/ 	.word	0x000001d0


	//----- nvinfo : EIATTR_CBANK_PARAM_SIZE
	.align		4
.L_807:
        /*0054*/ 	.byte	0x03, 0x19
        /*0056*/ 	.short	0x0014


	//----- nvinfo : EIATTR_PARAM_CBANK
	.align		4
        /*0058*/ 	.byte	0x04, 0x0a
        /*005a*/ 	.short	(.L_809 - .L_808)
	.align		4
.L_808:
        /*005c*/ 	.word	index@(.nv.constant0.sub_vv_f32)
        /*0060*/ 	.short	0x0380
        /*0062*/ 	.short	0x0014


	//----- nvinfo : EIATTR_SW_WAR
	.align		4
.L_809:
        /*0064*/ 	.byte	0x04, 0x36
        /*0066*/ 	.short	(.L_811 - .L_810)
.L_810:
        /*0068*/ 	.word	0x00000008
.L_811:


//--------------------- .nv.info.sub_vv_f64       --------------------------
	.section	.nv.info.sub_vv_f64,"",@"SHT_CUDA_INFO"
	.sectionflags	@""
	.align	4


	//----- nvinfo : EIATTR_CUDA_API_VERSION
	.align		4
        /*0000*/ 	.byte	0x04, 0x37
        /*0002*/ 	.short	(.L_813 - .L_812)
.L_812:
        /*0004*/ 	.word	0x00000082


	//----- nvinfo : EIATTR_KPARAM_INFO
	.align		4
.L_813:
        /*0008*/ 	.byte	0x04, 0x17
        /*000a*/ 	.short	(.L_815 - .L_814)
.L_814:
        /*000c*/ 	.word	0x00000000
        /*0010*/ 	.short	0x0002
        /*0012*/ 	.short	0x0010
        /*0014*/ 	.byte	0x00, 0xf0, 0x11, 0x00


	//----- nvinfo : EIATTR_KPARAM_INFO
	.align		4
.L_815:
        /*0018*/ 	.byte	0x04, 0x17
        /*001a*/ 	.short	(.L_817 - .L_816)
.L_816:
        /*001c*/ 	.word	0x00000000
        /*0020*/ 	.short	0x0001
        /*0022*/ 	.short	0x0008
        /*0024*/ 	.byte	0x00, 0xf5, 0x21, 0x00


	//----- nvinfo : EIATTR_KPARAM_INFO
	.align		4
.L_817:
        /*0028*/ 	.byte	0x04, 0x17
        /*002a*/ 	.short	(.L_819 - .L_818)
.L_818:
        /*002c*/ 	.word	0x00000000
        /*0030*/ 	.short	0x0000
        /*0032*/ 	.short	0x0000
        /*0034*/ 	.byte	0x00, 0xf5, 0x21, 0x00


	//----- nvinfo : EIATTR_SPARSE_MMA_MASK
	.align		4
.L_819:
        /*0038*/ 	.byte	0x03, 0x50
        /*003a*/ 	.short	0x0000


	//----- nvinfo : EIATTR_MAXREG_COUNT
	.align		4
        /*003c*/ 	.byte	0x03, 0x1b
        /*003e*/ 	.short	0x00ff


	//----- nvinfo : EIATTR_MERCURY_ISA_VERSION
	.align		4
        /*0040*/ 	.byte	0x03, 0x5f
        /*0042*/ 	.short	0x0101


	//----- nvinfo : EIATTR_VRC_CTA_INIT_COUNT
	.align		4
        /*0044*/ 	.byte	0x02, 0x4a
	.zero		1
	.zero		1


	//----- nvinfo : EIATTR_EXIT_INSTR_OFFSETS
	.align		4
        /*0048*/ 	.byte	0x04, 0x1c
        /*004a*/ 	.short	(.L_821 - .L_820)


	//   ....[0]....
.L_820:
        /*004c*/ 	.word	0x00000130


	//   ....[1]....
        /*0050*/ 	.word	0x000001d0


	//----- nvinfo : EIATTR_CBANK_PARAM_SIZE
	.align		4
.L_821:
        /*0054*/ 	.byte	0x03, 0x19
        /*0056*/ 	.short	0x0014


	//----- nvinfo : EIATTR_PARAM_CBANK
	.align		4
        /*0058*/ 	.byte	0x04, 0x0a
        /*005a*/ 	.short	(.L_823 - .L_822)
	.align		4
.L_822:
        /*005c*/ 	.word	index@(.nv.constant0.sub_vv_f64)
        /*0060*/ 	.short	0x0380
        /*0062*/ 	.short	0x0014


	//----- nvinfo : EIATTR_SW_WAR
	.align		4
.L_823:
        /*0064*/ 	.byte	0x04, 0x36
        /*0066*/ 	.short	(.L_825 - .L_824)
.L_824:
        /*0068*/ 	.word	0x00000008
.L_825:


//--------------------- .nv.info.add_vv_f32       --------------------------
	.section	.nv.info.add_vv_f32,"",@"SHT_CUDA_INFO"
	.sectionflags	@""
	.align	4


	//----- nvinfo : EIATTR_CUDA_API_VERSION
	.align		4
        /*0000*/ 	.byte	0x04, 0x37
        /*0002*/ 	.short	(.L_827 - .L_826)
.L_826:
        /*0004*/ 	.word	0x00000082


	//----- nvinfo : EIATTR_KPARAM_INFO
	.align		4
.L_827:
        /*0008*/ 	.byte	0x04, 0x17
        /*000a*/ 	.short	(.L_829 - .L_828)
.L_828:
        /*000c*/ 	.word	0x00000000
        /*0010*/ 	.short	0x0002
        /*0012*/ 	.short	0x0010
        /*0014*/ 	.byte	0x00, 0xf0, 0x11, 0x00


	//----- nvinfo : EIATTR_KPARAM_INFO
	.align		4
.L_829:
        /*0018*/ 	.byte	0x04, 0x17
        /*001a*/ 	.short	(.L_831 - .L_830)
.L_830:
        /*001c*/ 	.word	0x00000000
        /*0020*/ 	.short	0x0001
        /*0022*/ 	.short	0x0008
        /*0024*/ 	.byte	0x00, 0xf5, 0x21, 0x00


	//----- nvinfo : EIATTR_KPARAM_INFO
	.align		4
.L_831:
        /*0028*/ 	.byte	0x04, 0x17
        /*002a*/ 	.short	(.L_833 - .L_832)
.L_832:
        /*002c*/ 	.word	0x00000000
        /*0030*/ 	.short	0x0000
        /*0032*/ 	.short	0x0000
        /*0034*/ 	.byte	0x00, 0xf5, 0x21, 0x00


	//----- nvinfo : EIATTR_SPARSE_MMA_MASK
	.align		4
.L_833:
        /*0038*/ 	.byte	0x03, 0x50
        /*003a*/ 	.short	0x0000


	//----- nvinfo : EIATTR_MAXREG_COUNT
	.align		4
        /*003c*/ 	.byte	0x03, 0x1b
        /*003e*/ 	.short	0x00ff


	//----- nvinfo : EIATTR_MERCURY_ISA_VERSION
	.align		4
        /*0040*/ 	.byte	0x03, 0x5f
        /*0042*/ 	.short	0x0101


	//----- nvinfo : EIATTR_VRC_CTA_INIT_COUNT
	.align		4
        /*0044*/ 	.byte	0x02, 0x4a
	.zero		1
	.zero		1


	//----- nvinfo : EIATTR_EXIT_INSTR_OFFSETS
	.align		4
        /*0048*/ 	.byte	0x04, 0x1c
        /*004a*/ 	.short	(.L_835 - .L_834)


	//   ....[0]....
.L_834:
        /*004c*/ 	.word	0x00000130


	//   ....[1]....
        /*0050*/ 	.word	0x000001d0


	//----- nvinfo : EIATTR_CBANK_PARAM_SIZE
	.align		4
.L_835:
        /*0054*/ 	.byte	0x03, 0x19
        /*0056*/ 	.short	0x0014


	//----- nvinfo : EIATTR_PARAM_CBANK
	.align		4
        /*0058*/ 	.byte	0x04, 0x0a
        /*005a*/ 	.short	(.L_837 - .L_836)
	.align		4
.L_836:
        /*005c*/ 	.word	index@(.nv.constant0.add_vv_f32)
        /*0060*/ 	.short	0x0380
        /*0062*/ 	.short	0x0014


	//----- nvinfo : EIATTR_SW_WAR
	.align		4
.L_837:
        /*0064*/ 	.byte	0x04, 0x36
        /*0066*/ 	.short	(.L_839 - .L_838)
.L_838:
        /*0068*/ 	.word	0x00000008
.L_839:


//--------------------- .nv.info.add_vv_f64       --------------------------
	.section	.nv.info.add_vv_f64,"",@"SHT_CUDA_INFO"
	.sectionflags	@""
	.align	4


	//----- nvinfo : EIATTR_CUDA_API_VERSION
	.align		4
        /*0000*/ 	.byte	0x04, 0x37
        /*0002*/ 	.short	(.L_841 - .L_840)
.L_840:
        /*0004*/ 	.word	0x00000082


	//----- nvinfo : EIATTR_KPARAM_INFO
	.align		4
.L_841:
        /*0008*/ 	.byte	0x04, 0x17
        /*000a*/ 	.short	(.L_843 - .L_842)
.L_842:
        /*000c*/ 	.word	0x00000000
        /*0010*/ 	.short	0x0002
        /*0012*/ 	.short	0x0010
        /*0014*/ 	.byte	0x00, 0xf0, 0x11, 0x00


	//----- nvinfo : EIATTR_KPARAM_INFO
	.align		4
.L_843:
        /*0018*/ 	.byte	0x04, 0x17
        /*001a*/ 	.short	(.L_845 - .L_844)
.L_844:
        /*001c*/ 	.word	0x00000000
        /*0020*/ 	.short	0x0001
        /*0022*/ 	.short	0x0008
        /*0024*/ 	.byte	0x00, 0xf5, 0x21, 0x00


	//----- nvinfo : EIATTR_KPARAM_INFO
	.align		4
.L_845:
        /*0028*/ 	.byte	0x04, 0x17
        /*002a*/ 	.short	(.L_847 - .L_846)
.L_846:
        /*002c*/ 	.word	0x00000000
        /*0030*/ 	.short	0x0000
        /*0032*/ 	.short	0x0000
        /*0034*/ 	.byte	0x00, 0xf5, 0x21, 0x00


	//----- nvinfo : EIATTR_SPARSE_MMA_MASK
	.align		4
.L_847:
        /*0038*/ 	.byte	0x03, 0x50
        /*003a*/ 	.short	0x0000


	//----- nvinfo : EIATTR_MAXREG_COUNT
	.align		4
        /*003c*/ 	.byte	0x03, 0x1b
        /*003e*/ 	.short	0x00ff


	//----- nvinfo : EIATTR_MERCURY_ISA_VERSION
	.align		4
        /*0040*/ 	.byte	0x03, 0x5f
        /*0042*/ 	.short	0x0101


	//----- nvinfo : EIATTR_VRC_CTA_INIT_COUNT
	.align		4
        /*0044*/ 	.byte	0x02, 0x4a
	.zero		1
	.zero		1


	//----- nvinfo : EIATTR_EXIT_INSTR_OFFSETS
	.align		4
        /*0048*/ 	.byte	0x04, 0x1c
        /*004a*/ 	.short	(.L_849 - .L_848)


	//   ....[0]....
.L_848:
        /*004c*/ 	.word	0x00000130


	//   ....[1]....
        /*0050*/ 	.word	0x000001d0


	//----- nvinfo : EIATTR_CBANK_PARAM_SIZE
	.align		4
.L_849:
        /*0054*/ 	.byte	0x03, 0x19
        /*0056*/ 	.short	0x0014


	//----- nvinfo : EIATTR_PARAM_CBANK
	.align		4
        /*0058*/ 	.byte	0x04, 0x0a
        /*005a*/ 	.short	(.L_851 - .L_850)
	.align		4
.L_850:
        /*005c*/ 	.word	index@(.nv.constant0.add_vv_f64)
        /*0060*/ 	.short	0x0380
        /*0062*/ 	.short	0x0014


	//----- nvinfo : EIATTR_SW_WAR
	.align		4
.L_851:
        /*0064*/ 	.byte	0x04, 0x36
        /*0066*/ 	.short	(.L_853 - .L_852)
.L_852:
        /*0068*/ 	.word	0x00000008
.L_853:


//--------------------- .nv.callgraph             --------------------------
	.section	.nv.callgraph,"",@"SHT_CUDA_CALLGRAPH"
	.align	4
	.sectionentsize	8
	.align		4
        /*0000*/ 	.word	0x00000000
	.align		4
        /*0004*/ 	.word	0xffffffff
	.align		4
        /*0008*/ 	.word	0x00000000
	.align		4
        /*000c*/ 	.word	0xfffffffe
	.align		4
        /*0010*/ 	.word	0x00000000
	.align		4
        /*0014*/ 	.word	0xfffffffd
	.align		4
        /*0018*/ 	.word	0x00000000
	.align		4
        /*001c*/ 	.word	0xfffffffc


//--------------------- .text.pow_ss_f32          --------------------------
	.section	.text.pow_ss_f32,"ax",@progbits
	.align	128
        .global         pow_ss_f32
        .type           pow_ss_f32,@function
        .size           pow_ss_f32,(.L_x_163 - pow_ss_f32)
        .other          pow_ss_f32,@"STO_CUDA_ENTRY STV_DEFAULT"
pow_ss_f32:
.text.pow_ss_f32:
[----:B------:R-:W-:Y:S08]  /*0000*/  LDC R1, c[0x0][0x37c] ;  /* 0x0000df00ff017b82 */ /* 0x000ff00000000800 */
[----:B------:R-:W-:Y:S01]  /*0010*/  S2UR UR4, SR_CTAID.Y ;  /* 0x00000000000479c3 */ /* 0x000fe20000002600 */
[----:B------:R-:W0:Y:S01]  /*0020*/  S2R R3, SR_TID.Z ;  /* 0x0000000000037919 */ /* 0x000e220000002300 */
[----:B------:R-:W1:Y:S01]  /*0030*/  LDCU UR6, c[0x0][0x370] ;  /* 0x00006e00ff0677ac */ /* 0x000e620008000800 */
[----:B------:R-:W2:Y:S01]  /*0040*/  S2R R5, SR_TID.Y ;  /* 0x0000000000057919 */ /* 0x000ea20000002200 */
[----:B------:R-:W3:Y:S04]  /*0050*/  LDCU UR7, c[0x0][0x374] ;  /* 0x00006e80ff0777ac */ /* 0x000ee80008000800 */
[----:B------:R-:W3:Y:S01]  /*0060*/  S2UR UR8, SR_CTAID.Z ;  /* 0x00000000000879c3 */ /* 0x000ee20000002700 */
[----:B------:R-:W4:Y:S01]  /*0070*/  S2R R7, SR_TID.X ;  /* 0x0000000000077919 */ /* 0x000f220000002100 */
[----:B------:R-:W4:Y:S01]  /*0080*/  LDCU UR9, c[0x0][0x360] ;  /* 0x00006c00ff0977ac */ /* 0x000f220008000800 */
[----:B------:R-:W2:Y:S05]  /*0090*/  LDCU UR10, c[0x0][0x364] ;  /* 0x00006c80ff0a77ac */ /* 0x000eaa0008000800 */
[----:B------:R-:W1:Y:S08]  /*00a0*/  S2UR UR5, SR_CTAID.X ;  /* 0x00000000000579c3 */ /* 0x000e700000002500 */
[----:B------:R-:W0:Y:S01]  /*00b0*/  LDC R0, c[0x0][0x368] ;  /* 0x0000da00ff007b82 */ /* 0x000e220000000800 */
[----:B---3--:R-:W-:-:S04]  /*00c0*/  UIMAD UR4, UR7, UR8, UR4 ;  /* 0x00000008070472a4 */ /* 0x008fc8000f8e0204 */
[----:B-1----:R-:W-:Y:S01]  /*00d0*/  UIMAD UR4, UR4, UR6, UR5 ;  /* 0x00000006040472a4 */ /* 0x002fe2000f8e0205 */
[----:B------:R-:W1:Y:S05]  /*00e0*/  LDCU UR5, c[0x0][0x390] ;  /* 0x00007200ff0577ac */ /* 0x000e6a0008000800 */
[----:B0-----:R-:W-:-:S04]  /*00f0*/  IMAD R0, R0, UR4, R3 ;  /* 0x0000000400007c24 */ /* 0x001fc8000f8e0203 */
[----:B--2---:R-:W-:-:S04]  /*0100*/  IMAD R0, R0, UR10, R5 ;  /* 0x0000000a00007c24 */ /* 0x004fc8000f8e0205 */
[----:B----4-:R-:W-:-:S05]  /*0110*/  IMAD R0, R0, UR9, R7 ;  /* 0x0000000900007c24 */ /* 0x010fca000f8e0207 */
[----:B-1----:R-:W-:-:S13]  /*0120*/  ISETP.GE.AND P0, PT, R0, UR5, PT ;  /* 0x0000000500007c0c */ /* 0x002fda000bf06270 */
[----:B------:R-:W-:Y:S05]  /*0130*/  @P0 EXIT ;  /* 0x000000000000094d */ /* 0x000fea0003800000 */
[----:B------:R-:W0:Y:S01]  /*0140*/  LDC.64 R2, c[0x0][0x380] ;  /* 0x0000e000ff027b82 */ /* 0x000e220000000a00 */
[----:B------:R-:W0:Y:S02]  /*0150*/  LDCU.64 UR4, c[0x0][0x358] ;  /* 0x00006b00ff0477ac */ /* 0x000e240008000a00 */
[----:B0-----:R-:W2:Y:S05]  /*0160*/  LDG.E R0, desc[UR4][R2.64] ;  /* 0x0000000402007981 */ /* 0x001eaa000c1e1900 */
[----:B------:R-:W0:Y:S02]  /*0170*/  LDC.64 R4, c[0x0][0x388] ;  /* 0x0000e200ff047b82 */ /* 0x000e240000000a00 */
[----:B0-----:R0:W3:Y:S01]  /*0180*/  LDG.E R5, desc[UR4][R4.64] ;  /* 0x0000000404057981 */ /* 0x0010e2000c1e1900 */
[----:B------:R-:W-:-:S02]  /*0190*/  HFMA2 R13, -RZ, RZ, 0.771484375, 0.21533203125 ;  /* 0x3a2c32e4ff0d7431 */ /* 0x000fc400000001ff */
[C---:B--2---:R-:W-:Y:S01]  /*01a0*/  FMUL R7, |R0|.reuse, 16777216 ;  /* 0x4b80000000077820 */ /* 0x044fe20000400200 */
[----:B------:R-:W-:-:S04]  /*01b0*/  FSETP.GEU.AND P0, PT, |R0|, 1.175494350822287508e-38, PT ;  /* 0x008000000000780b */ /* 0x000fc80003f0e200 */
[----:B------:R-:W-:Y:S02]  /*01c0*/  FSEL R7, R7, |R0|, !P0 ;  /* 0x4000000007077208 */ /* 0x000fe40004000000 */
[----:B0-----:R-:W-:Y:S02]  /*01d0*/  FSEL R4, RZ, -24, P0 ;  /* 0xc1c00000ff047808 */ /* 0x001fe40000000000 */
[----:B------:R-:W-:-:S04]  /*01e0*/  IADD3 R6, PT, PT, R7, -0x3f3504f3, RZ ;  /* 0xc0cafb0d07067810 */ /* 0x000fc80007ffe0ff */
[----:B------:R-:W-:-:S04]  /*01f0*/  LOP3.LUT R6, R6, 0xff800000, RZ, 0xc0, !PT ;  /* 0xff80000006067812 */ /* 0x000fc800078ec0ff */
[----:B------:R-:W-:-:S05]  /*0200*/  IADD3 R7, PT, PT, R7, -R6, RZ ;  /* 0x8000000607077210 */ /* 0x000fca0007ffe0ff */
[C---:B------:R-:W-:Y:S01]  /*0210*/  FADD R9, R7.reuse, 1 ;  /* 0x3f80000007097421 */ /* 0x040fe20000000000 */
[----:B------:R-:W-:Y:S01]  /*0220*/  FADD R8, R7, -1 ;  /* 0xbf80000007087421 */ /* 0x000fe20000000000 */
[----:B------:R-:W-:-:S03]  /*0230*/  I2FP.F32.S32 R7, R6 ;  /* 0x0000000600077245 */ /* 0x000fc60000201400 */
[----:B------:R-:W-:Y:S01]  /*0240*/  FADD R10, R8, R8 ;  /* 0x00000008080a7221 */ /* 0x000fe20000000000 */
[----:B------:R-:W0:Y:S01]  /*0250*/  MUFU.RCP R9, R9 ;  /* 0x0000000900097308 */ /* 0x000e220000001000 */
[----:B------:R-:W-:Y:S02]  /*0260*/  FFMA R4, R7, 1.1920928955078125e-07, R4 ;  /* 0x3400000007047823 */ /* 0x000fe40000000004 */
[----:B0-----:R-:W-:-:S04]  /*0270*/  FMUL R11, R9, R10 ;  /* 0x0000000a090b7220 */ /* 0x001fc80000400000 */
[----:B------:R-:W-:Y:S01]  /*0280*/  FADD R7, R8, -R11 ;  /* 0x8000000b08077221 */ /* 0x000fe20000000000 */
[C---:B------:R-:W-:Y:S01]  /*0290*/  FMUL R6, R11.reuse, R11 ;  /* 0x0000000b0b067220 */ /* 0x040fe20000400000 */
[----:B------:R-:W-:Y:S02]  /*02a0*/  FFMA R15, R11, 1.4426950216293334961, R4 ;  /* 0x3fb8aa3b0b0f7823 */ /* 0x000fe40000000004 */
[----:B------:R-:W-:Y:S01]  /*02b0*/  FADD R7, R7, R7 ;  /* 0x0000000707077221 */ /* 0x000fe20000000000 */
[----:B------:R-:W-:Y:S01]  /*02c0*/  FFMA R13, R6, R13, 0.0032181653659790754318 ;  /* 0x3b52e7db060d7423 */ /* 0x000fe2000000000d */
[----:B------:R-:W-:Y:S02]  /*02d0*/  FADD R4, R4, -R15 ;  /* 0x8000000f04047221 */ /* 0x000fe40000000000 */
[----:B------:R-:W-:Y:S01]  /*02e0*/  FFMA R8, R8, -R11, R7 ;  /* 0x8000000b08087223 */ /* 0x000fe20000000007 */
[----:B------:R-:W-:Y:S01]  /*02f0*/  FFMA R13, R6, R13, 0.018033718690276145935 ;  /* 0x3c93bb73060d7423 */ /* 0x000fe2000000000d */
[----:B------:R-:W-:-:S02]  /*0300*/  FFMA R7, R11, 1.4426950216293334961, R4 ;  /* 0x3fb8aa3b0b077823 */ /* 0x000fc40000000004 */
[----:B------:R-:W-:Y:S01]  /*0310*/  FMUL R8, R9, R8 ;  /* 0x0000000809087220 */ /* 0x000fe20000400000 */
[----:B------:R-:W-:-:S03]  /*0320*/  FFMA R13, R6, R13, 0.12022458761930465698 ;  /* 0x3df6384f060d7423 */ /* 0x000fc6000000000d */
[----:B------:R-:W-:Y:S01]  /*0330*/  FFMA R4, R8, 1.4426950216293334961, R7 ;  /* 0x3fb8aa3b08047823 */ /* 0x000fe20000000007 */
[----:B------:R-:W-:-:S03]  /*0340*/  FMUL R6, R6, R13 ;  /* 0x0000000d06067220 */ /* 0x000fc60000400000 */
[----:B------:R-:W-:Y:S01]  /*0350*/  FFMA R7, R11, 1.9251366722983220825e-08, R4 ;  /* 0x32a55e340b077823 */ /* 0x000fe20000000004 */
[----:B------:R-:W-:-:S04]  /*0360*/  FMUL R4, R6, 3 ;  /* 0x4040000006047820 */ /* 0x000fc80000400000 */
[----:B------:R-:W-:-:S04]  /*0370*/  FFMA R7, R8, R4, R7 ;  /* 0x0000000408077223 */ /* 0x000fc80000000007 */
[----:B------:R-:W-:Y:S01]  /*0380*/  FFMA R6, R11, R6, R7 ;  /* 0x000000060b067223 */ /* 0x000fe20000000007 */
[----:B------:R-:W-:-:S03]  /*0390*/  MOV R11, 0x391fcb8e ;  /* 0x391fcb8e000b7802 */ /* 0x000fc60000000f00 */
[----:B------:R-:W-:-:S04]  /*03a0*/  FADD R4, R15, R6 ;  /* 0x000000060f047221 */ /* 0x000fc80000000000 */
[----:B---3--:R-:W-:Y:S01]  /*03b0*/  FMUL R8, R5, R4 ;  /* 0x0000000405087220 */ /* 0x008fe20000400000 */
[----:B------:R-:W-:-:S03]  /*03c0*/  FADD R15, -R15, R4 ;  /* 0x000000040f0f7221 */ /* 0x000fc60000000100 */
[----:B------:R-:W0:Y:S01]  /*03d0*/  FRND R9, R8 ;  /* 0x0000000800097307 */ /* 0x000e220000201000 */
[----:B------:R-:W-:Y:S01]  /*03e0*/  FADD R6, R6, -R15 ;  /* 0x8000000f06067221 */ /* 0x000fe20000000000 */
[C---:B------:R-:W-:Y:S01]  /*03f0*/  FFMA R7, R5.reuse, R4, -R8 ;  /* 0x0000000405077223 */ /* 0x040fe20000000808 */
[C---:B------:R-:W-:Y:S02]  /*0400*/  FSETP.GT.AND P1, PT, |R8|.reuse, 152, PT ;  /* 0x431800000800780b */ /* 0x040fe40003f24200 */
[C---:B------:R-:W-:Y:S01]  /*0410*/  FSETP.GEU.AND P2, PT, R8.reuse, RZ, PT ;  /* 0x000000ff0800720b */ /* 0x040fe20003f4e000 */
[----:B------:R-:W-:Y:S02]  /*0420*/  FFMA R6, R5, R6, R7 ;  /* 0x0000000605067223 */ /* 0x000fe40000000007 */
[----:B------:R-:W1:Y:S01]  /*0430*/  F2I.NTZ R4, R8 ;  /* 0x0000000800047305 */ /* 0x000e620000203100 */
[----:B0-----:R-:W-:Y:S01]  /*0440*/  FADD R7, R8, -R9 ;  /* 0x8000000908077221 */ /* 0x001fe20000000000 */
[----:B------:R-:W-:-:S03]  /*0450*/  FSETP.GT.AND P0, PT, R9, RZ, PT ;  /* 0x000000ff0900720b */ /* 0x000fc60003f04000 */
[----:B------:R-:W-:Y:S01]  /*0460*/  FADD R6, R6, R7 ;  /* 0x0000000706067221 */ /* 0x000fe20000000000 */
[----:B------:R-:W-:Y:S02]  /*0470*/  SEL R9, RZ, 0x83000000, P0 ;  /* 0x83000000ff097807 */ /* 0x000fe40000000000 */
[----:B------:R-:W-:Y:S01]  /*0480*/  FSETP.NEU.AND P0, PT, R5, RZ, PT ;  /* 0x000000ff0500720b */ /* 0x000fe20003f0d000 */
[----:B------:R-:W-:Y:S01]  /*0490*/  FFMA R7, R6, R11, 0.0013391353422775864601 ;  /* 0x3aaf85ed06077423 */ /* 0x000fe2000000000b */
[----:B------:R-:W-:Y:S02]  /*04a0*/  IADD3 R10, PT, PT, R9, 0x7f000000, RZ ;  /* 0x7f000000090a7810 */ /* 0x000fe40007ffe0ff */
[----:B------:R-:W-:Y:S01]  /*04b0*/  FSETP.EQ.OR P0, PT, R0, 1, !P0 ;  /* 0x3f8000000000780b */ /* 0x000fe20004702400 */
[----:B------:R-:W-:Y:S01]  /*04c0*/  FFMA R7, R6, R7, 0.0096188392490148544312 ;  /* 0x3c1d985606077423 */ /* 0x000fe20000000007 */
[----:B-1----:R-:W-:-:S03]  /*04d0*/  LEA R4, R4, -R9, 0x17 ;  /* 0x8000000904047211 */ /* 0x002fc600078eb8ff */
[----:B------:R-:W-:-:S04]  /*04e0*/  FFMA R7, R6, R7, 0.055503588169813156128 ;  /* 0x3d6357bb06077423 */ /* 0x000fc80000000007 */
[----:B------:R-:W-:-:S04]  /*04f0*/  FFMA R7, R6, R7, 0.24022644758224487305 ;  /* 0x3e75fdec06077423 */ /* 0x000fc80000000007 */
[----:B------:R-:W-:-:S04]  /*0500*/  FFMA R7, R6, R7, 0.69314718246459960938 ;  /* 0x3f31721806077423 */ /* 0x000fc80000000007 */
[----:B------:R-:W-:-:S04]  /*0510*/  FFMA R7, R6, R7, 1 ;  /* 0x3f80000006077423 */ /* 0x000fc80000000007 */
[----:B------:R-:W-:-:S04]  /*0520*/  FMUL R7, R7, R10 ;  /* 0x0000000a07077220 */ /* 0x000fc80000400000 */
[----:B------:R-:W-:Y:S01]  /*0530*/  FMUL R4, R7, R4 ;  /* 0x0000000407047220 */ /* 0x000fe20000400000 */
[----:B------:R-:W-:Y:S01]  /*0540*/  HFMA2 R7, -RZ, RZ, 1.875, 0 ;  /* 0x3f800000ff077431 */ /* 0x000fe200000001ff */
[----:B------:R-:W-:Y:S01]  /*0550*/  @P1 FSEL R4, RZ, +INF , !P2 ;  /* 0x7f800000ff041808 */ /* 0x000fe20005000000 */
[----:B------:R-:W-:Y:S06]  /*0560*/  @P0 BRA `(.L_x_0) ;  /* 0x00000000006c0947 */ /* 0x000fec0003800000 */
[----:B------:R-:W-:-:S04]  /*0570*/  FSETP.NAN.AND P0, PT, |R5|, |R5|, PT ;  /* 0x400000050500720b */ /* 0x000fc80003f08200 */
[----:B------:R-:W-:-:S13]  /*0580*/  FSETP.NUM.AND P0, PT, |R0|, |R0|, !P0 ;  /* 0x400000000000720b */ /* 0x000fda0004707200 */
[----:B------:R-:W-:Y:S01]  /*0590*/  @!P0 FADD R7, R0, R5 ;  /* 0x0000000500078221 */ /* 0x000fe20000000000 */
[----:B------:R-:W-:Y:S06]  /*05a0*/  @!P0 BRA `(.L_x_0) ;  /* 0x00000000005c8947 */ /* 0x000fec0003800000 */
[----:B------:R-:W-:Y:S01]  /*05b0*/  FMUL R6, R5, 0.5 ;  /* 0x3f00000005067820 */ /* 0x000fe20000400000 */
[C---:B------:R-:W-:Y:S02]  /*05c0*/  FSETP.NEU.AND P0, PT, |R0|.reuse, +INF , PT ;  /* 0x7f8000000000780b */ /* 0x040fe40003f0d200 */
[----:B------:R-:W-:-:S03]  /*05d0*/  FSETP.NEU.AND P1, PT, R0, RZ, PT ;  /* 0x000000ff0000720b */ /* 0x000fc60003f2d000 */
[----:B------:R-:W0:Y:S02]  /*05e0*/  FRND.TRUNC R6, R6 ;  /* 0x0000000600067307 */ /* 0x000e24000020d000 */
[----:B0-----:R-:W-:-:S04]  /*05f0*/  FADD R8, R6, R6 ;  /* 0x0000000606087221 */ /* 0x001fc80000000000 */
[----:B------:R-:W-:-:S04]  /*0600*/  FADD R8, R5, -R8 ;  /* 0x8000000805087221 */ /* 0x000fc80000000000 */
[----:B------:R-:W-:Y:S05]  /*0610*/  @P0 BRA P1, `(.L_x_1) ;  /* 0x0000000000180947 */ /* 0x000fea0000800000 */
[----:B------:R-:W-:Y:S01]  /*0620*/  FSETP.GEU.AND P1, PT, R5, RZ, PT ;  /* 0x000000ff0500720b */ /* 0x000fe20003f2e000 */
[----:B------:R-:W-:Y:S01]  /*0630*/  FADD R7, R0, R0 ;  /* 0x0000000000077221 */ /* 0x000fe20000000000 */
[----:B------:R-:W-:-:S11]  /*0640*/  FSETP.NEU.AND P0, PT, |R8|, 1, PT ;  /* 0x3f8000000800780b */ /* 0x000fd60003f0d200 */
[----:B------:R-:W-:-:S04]  /*0650*/  @!P1 LOP3.LUT R7, R7, 0x7f800000, RZ, 0x3c, !PT ;  /* 0x7f80000007079812 */ /* 0x000fc800078e3cff */
[----:B------:R-:W-:Y:S01]  /*0660*/  @P0 LOP3.LUT R7, R7, 0x7fffffff, RZ, 0xc0, !PT ;  /* 0x7fffffff07070812 */ /* 0x000fe200078ec0ff */
[----:B------:R-:W-:Y:S06]  /*0670*/  BRA `(.L_x_0) ;  /* 0x0000000000287947 */ /* 0x000fec0003800000 */
.L_x_1:
[----:B------:R-:W-:Y:S02]  /*0680*/  FSETP.NEU.AND P0, PT, |R5|, +INF , PT ;  /* 0x7f8000000500780b */ /* 0x000fe40003f0d200 */
[----:B------:R-:W-:-:S13]  /*0690*/  FSETP.EQ.AND P1, PT, R0, -1, PT ;  /* 0xbf8000000000780b */ /* 0x000fda0003f22000 */
[----:B------:R-:W-:Y:S05]  /*06a0*/  @!P0 BRA P1, `(.L_x_0) ;  /* 0x00000000001c8947 */ /* 0x000fea0000800000 */
[----:B------:R-:W-:Y:S02]  /*06b0*/  FSETP.GEU.AND P1, PT, R0, RZ, PT ;  /* 0x000000ff0000720b */ /* 0x000fe40003f2e000 */
[----:B------:R-:W-:-:S11]  /*06c0*/  MOV R7, R4 ;  /* 0x0000000400077202 */ /* 0x000fd60000000f00 */
[----:B------:R-:W0:Y:S01]  /*06d0*/  @!P1 FRND.FLOOR R0, R5 ;  /* 0x0000000500009307 */ /* 0x000e220000205000 */
[----:B------:R-:W-:Y:S02]  /*06e0*/  @!P1 FSETP.NEU.AND P2, PT, |R8|, 1, PT ;  /* 0x3f8000000800980b */ /* 0x000fe40003f4d200 */
[----:B0-----:R-:W-:Y:S02]  /*06f0*/  @!P1 FSETP.NEU.AND P0, PT, R5, R0, PT ;  /* 0x000000000500920b */ /* 0x001fe40003f0d000 */
[----:B------:R-:W-:-:S04]  /*0700*/  @!P1 FSEL R0, R4, -R4, P2 ;  /* 0x8000000404009208 */ /* 0x000fc80001000000 */
[----:B------:R-:W-:-:S07]  /*0710*/  @!P1 FSEL R7, R0, +QNAN , !P0 ;  /* 0x7fffffff00079808 */ /* 0x000fce0004000000 */
.L_x_0:
[----:B------:R-:W-:Y:S01]  /*0720*/  STG.E desc[UR4][R2.64], R7 ;  /* 0x0000000702007986 */ /* 0x000fe2000c101904 */
[----:B------:R-:W-:Y:S05]  /*0730*/  EXIT ;  /* 0x000000000000794d */ /* 0x000fea0003800000 */
.L_x_2:
[----:B------:R-:W-:-:S00]  /*0740*/  BRA `(.L_x_2) ;  /* 0xfffffffc00fc7947 */ /* 0x000fc0000383ffff */
[----:B------:R-:W-:-:S00]  /*0750*/  NOP ;  /* 0x0000000000007918 */ /* 0x000fc00000000000 */
        /* <DEDUP_REMOVED lines=10> */
.L_x_163:


//--------------------- .text.pow_ss_f64          --------------------------
	.section	.text.pow_ss_f64,"ax",@progbits
	.align	128
        .global         pow_ss_f64
        .type           pow_ss_f64,@function
        .size           pow_ss_f64,(.L_x_151 - pow_ss_f64)
        .other          pow_ss_f64,@"STO_CUDA_ENTRY STV_DEFAULT"
pow_ss_f64:
.text.pow_ss_f64:
        /* <DEDUP_REMOVED lines=21> */
[----:B------:R-:W0:Y:S07]  /*0150*/  LDCU.64 UR4, c[0x0][0x358] ;  /* 0x00006b00ff0477ac */ /* 0x000e2e0008000a00 */
[----:B------:R-:W1:Y:S01]  /*0160*/  LDC.64 R4, c[0x0][0x380] ;  /* 0x0000e000ff047b82 */ /* 0x000e620000000a00 */
[----:B0-----:R-:W2:Y:S04]  /*0170*/  LDG.E.64 R2, desc[UR4][R2.64] ;  /* 0x0000000402027981 */ /* 0x001ea8000c1e1b00 */
[----:B-1----:R-:W3:Y:S01]  /*0180*/  LDG.E.64 R4, desc[UR4][R4.64] ;  /* 0x0000000404047981 */ /* 0x002ee2000c1e1b00 */
[----:B--2---:R-:W-:-:S04]  /*0190*/  SHF.R.U32.HI R0, RZ, 0x14, R3 ;  /* 0x00000014ff007819 */ /* 0x004fc80000011603 */
[----:B------:R-:W-:Y:S01]  /*01a0*/  LOP3.LUT R0, R0, 0x7ff, RZ, 0xc0, !PT ;  /* 0x000007ff00007812 */ /* 0x000fe200078ec0ff */
[----:B---3--:R-:W-:-:S04]  /*01b0*/  DSETP.NEU.AND P2, PT, R4, RZ, PT ;  /* 0x000000ff0400722a */ /* 0x008fc80003f4d000 */
[----:B------:R-:W-:-:S05]  /*01c0*/  VIADD R7, R0, 0xfffffc0c ;  /* 0xfffffc0c00077836 */ /* 0x000fca0000000000 */
[CC--:B------:R-:W-:Y:S02]  /*01d0*/  SHF.L.U32 R0, R2.reuse, R7.reuse, RZ ;  /* 0x0000000702007219 */ /* 0x0c0fe400000006ff */
[----:B------:R-:W-:Y:S02]  /*01e0*/  SHF.L.U64.HI R7, R2, R7, R3 ;  /* 0x0000000702077219 */ /* 0x000fe40000010203 */
[----:B------:R-:W-:-:S04]  /*01f0*/  ISETP.NE.U32.AND P1, PT, R0, RZ, PT ;  /* 0x000000ff0000720c */ /* 0x000fc80003f25070 */
[----:B------:R-:W-:-:S04]  /*0200*/  ISETP.NE.AND.EX P1, PT, R7, -0x80000000, PT, P1 ;  /* 0x800000000700780c */ /* 0x000fc80003f25310 */
[----:B------:R-:W-:Y:S01]  /*0210*/  PLOP3.LUT P0, PT, P1, PT, PT, 0x8, 0x80 ;  /* 0x000000000080781c */ /* 0x000fe20000f0e170 */
[----:B------:R-:W-:-:S12]  /*0220*/  @P2 BRA `(.L_x_3) ;  /* 0x0000000000182947 */ /* 0x000fd80003800000 */
[----:B------:R-:W-:Y:S01]  /*0230*/  ISETP.GE.AND P2, PT, R3, RZ, PT ;  /* 0x000000ff0300720c */ /* 0x000fe20003f46270 */
[----:B------:R-:W-:Y:S01]  /*0240*/  DSETP.NEU.AND P0, PT, |R2|, 0.5, !P1 ;  /* 0x3fe000000200742a */ /* 0x000fe20004f0d200 */
[----:B------:R-:W-:-:S05]  /*0250*/  IMAD.MOV.U32 R6, RZ, RZ, RZ ;  /* 0x000000ffff067224 */ /* 0x000fca00078e00ff */
[----:B------:R-:W-:-:S06]  /*0260*/  SEL R7, R5, RZ, P0 ;  /* 0x000000ff05077207 */ /* 0x000fcc0000000000 */
[----:B------:R-:W-:Y:S01]  /*0270*/  @!P2 LOP3.LUT R7, R7, 0x7ff00000, RZ, 0xfc, !PT ;  /* 0x7ff000000707a812 */ /* 0x000fe200078efcff */
[----:B------:R-:W-:Y:S06]  /*0280*/  BRA `(.L_x_4) ;  /* 0x00000000003c7947 */ /* 0x000fec0003800000 */
.L_x_3:
[----:B------:R-:W-:Y:S01]  /*0290*/  DADD R6, -RZ, |R4| ;  /* 0x00000000ff067229 */ /* 0x000fe20000000504 */
[----:B------:R-:W-:-:S10]  /*02a0*/  MOV R0, 0x2c0 ;  /* 0x000002c000007802 */ /* 0x000fd40000000f00 */
[----:B------:R-:W-:Y:S05]  /*02b0*/  CALL.REL.NOINC `($pow_ss_f64$__internal_accurate_pow) ;  /* 0x0000000000c87944 */ /* 0x000fea0003c00000 */
[----:B------:R-:W-:Y:S01]  /*02c0*/  IMAD.MOV.U32 R8, RZ, RZ, R11 ;  /* 0x000000ffff087224 */ /* 0x000fe200078e000b */
[----:B------:R-:W0:Y:S01]  /*02d0*/  FRND.F64.TRUNC R6, R2 ;  /* 0x0000000200067313 */ /* 0x000e22000030d800 */
[----:B------:R-:W-:Y:S01]  /*02e0*/  IMAD.MOV.U32 R9, RZ, RZ, R10 ;  /* 0x000000ffff097224 */ /* 0x000fe200078e000a */
[----:B------:R-:W-:-:S05]  /*02f0*/  ISETP.GE.AND P2, PT, R5, RZ, PT ;  /* 0x000000ff0500720c */ /* 0x000fca0003f46270 */
[----:B------:R-:W-:Y:S02]  /*0300*/  DADD R8, -RZ, -R8 ;  /* 0x00000000ff087229 */ /* 0x000fe40000000908 */
[----:B0-----:R-:W-:-:S08]  /*0310*/  DSETP.NEU.AND P1, PT, R2, R6, PT ;  /* 0x000000060200722a */ /* 0x001fd00003f2d000 */
[-C--:B------:R-:W-:Y:S02]  /*0320*/  FSEL R0, R8, R11.reuse, P0 ;  /* 0x0000000b08007208 */ /* 0x080fe40000000000 */
[-C--:B------:R-:W-:Y:S02]  /*0330*/  FSEL R9, R9, R10.reuse, P0 ;  /* 0x0000000a09097208 */ /* 0x080fe40000000000 */
[----:B------:R-:W-:Y:S02]  /*0340*/  FSEL R6, R0, R11, !P2 ;  /* 0x0000000b00067208 */ /* 0x000fe40005000000 */
[----:B------:R-:W-:Y:S02]  /*0350*/  FSEL R7, R9, R10, !P2 ;  /* 0x0000000a09077208 */ /* 0x000fe40005000000 */
[----:B------:R-:W-:Y:S02]  /*0360*/  @!P2 FSEL R6, R6, RZ, !P1 ;  /* 0x000000ff0606a208 */ /* 0x000fe40004800000 */
[----:B------:R-:W-:-:S07]  /*0370*/  @!P2 FSEL R7, R7, -QNAN , !P1 ;  /* 0xfff800000707a808 */ /* 0x000fce0004800000 */
.L_x_4:
[----:B------:R-:W-:-:S10]  /*0380*/  DADD R8, R4, R2 ;  /* 0x0000000004087229 */ /* 0x000fd40000000002 */
[----:B------:R-:W-:-:S04]  /*0390*/  LOP3.LUT R8, R9, 0x7ff00000, RZ, 0xc0, !PT ;  /* 0x7ff0000009087812 */ /* 0x000fc800078ec0ff */
[----:B------:R-:W-:-:S13]  /*03a0*/  ISETP.NE.AND P1, PT, R8, 0x7ff00000, PT ;  /* 0x7ff000000800780c */ /* 0x000fda0003f25270 */
[----:B------:R-:W-:Y:S05]  /*03b0*/  @P1 BRA `(.L_x_5) ;  /* 0x0000000000641947 */ /* 0x000fea0003800000 */
[----:B------:R-:W-:-:S06]  /*03c0*/  DSETP.NAN.AND P1, PT, R2, R2, PT ;  /* 0x000000020200722a */ /* 0x000fcc0003f28000 */
[----:B------:R-:W-:-:S14]  /*03d0*/  DSETP.NUM.AND P1, PT, R4, R4, !P1 ;  /* 0x000000040400722a */ /* 0x000fdc0004f27000 */
[----:B------:R-:W-:Y:S01]  /*03e0*/  @!P1 DADD R6, R4, R2 ;  /* 0x0000000004069229 */ /* 0x000fe20000000002 */
[----:B------:R-:W-:Y:S10]  /*03f0*/  @!P1 BRA `(.L_x_5) ;  /* 0x0000000000549947 */ /* 0x000ff40003800000 */
[----:B------:R-:W-:-:S14]  /*0400*/  DSETP.NEU.AND P1, PT, |R2|, +INF , PT ;  /* 0x7ff000000200742a */ /* 0x000fdc0003f2d200 */
[----:B------:R-:W-:Y:S05]  /*0410*/  @P1 BRA `(.L_x_6) ;  /* 0x0000000000201947 */ /* 0x000fea0003800000 */
[----:B------:R-:W-:Y:S01]  /*0420*/  ISETP.GE.AND P1, PT, R3, RZ, PT ;  /* 0x000000ff0300720c */ /* 0x000fe20003f26270 */
[----:B------:R-:W-:-:S06]  /*0430*/  DSETP.GT.AND P0, PT, |R4|, 1, PT ;  /* 0x3ff000000400742a */ /* 0x000fcc0003f04200 */
[----:B------:R-:W-:Y:S01]  /*0440*/  SEL R6, RZ, 0x7ff00000, !P0 ;  /* 0x7ff00000ff067807 */ /* 0x000fe20004000000 */
[----:B------:R-:W-:-:S05]  /*0450*/  DSETP.NEU.AND P0, PT, R4, -1, PT ;  /* 0xbff000000400742a */ /* 0x000fca0003f0d000 */
[----:B------:R-:W-:-:S04]  /*0460*/  @!P1 LOP3.LUT R6, R6, 0x7ff00000, RZ, 0x3c, !PT ;  /* 0x7ff0000006069812 */ /* 0x000fc800078e3cff */
[----:B------:R-:W-:Y:S01]  /*0470*/  SEL R7, R6, 0x3ff00000, P0 ;  /* 0x3ff0000006077807 */ /* 0x000fe20000000000 */
[----:B------:R-:W-:Y:S01]  /*0480*/  IMAD.MOV.U32 R6, RZ, RZ, RZ ;  /* 0x000000ffff067224 */ /* 0x000fe200078e00ff */
[----:B------:R-:W-:Y:S06]  /*0490*/  BRA `(.L_x_5) ;  /* 0x00000000002c7947 */ /* 0x000fec0003800000 */
.L_x_6:
[----:B------:R-:W-:-:S14]  /*04a0*/  DSETP.NEU.AND P1, PT, |R4|, +INF , PT ;  /* 0x7ff000000400742a */ /* 0x000fdc0003f2d200 */
[----:B------:R-:W-:Y:S05]  /*04b0*/  @P1 BRA `(.L_x_5) ;  /* 0x0000000000241947 */ /* 0x000fea0003800000 */
[C---:B------:R-:W-:Y:S01]  /*04c0*/  ISETP.GE.AND P2, PT, R3.reuse, RZ, PT ;  /* 0x000000ff0300720c */ /* 0x040fe20003f46270 */
[----:B------:R-:W-:Y:S01]  /*04d0*/  IMAD.MOV.U32 R6, RZ, RZ, RZ ;  /* 0x000000ffff067224 */ /* 0x000fe200078e00ff */
[----:B------:R-:W-:Y:S02]  /*04e0*/  LOP3.LUT R0, R3, 0x7fffffff, RZ, 0xc0, !PT ;  /* 0x7fffffff03007812 */ /* 0x000fe400078ec0ff */
[----:B------:R-:W-:Y:S02]  /*04f0*/  SEL R7, RZ, 0x7ff00000, !P2 ;  /* 0x7ff00000ff077807 */ /* 0x000fe40005000000 */
[----:B------:R-:W-:Y:S02]  /*0500*/  ISETP.GE.AND P1, PT, R5, RZ, PT ;  /* 0x000000ff0500720c */ /* 0x000fe40003f26270 */
[----:B------:R-:W-:Y:S01]  /*0510*/  ISETP.NE.AND P2, PT, R0, 0x3fe00000, PT ;  /* 0x3fe000000000780c */ /* 0x000fe20003f45270 */
[----:B------:R-:W-:-:S05]  /*0520*/  VIADD R0, R7, 0x80000000 ;  /* 0x8000000007007836 */ /* 0x000fca0000000000 */
[----:B------:R-:W-:-:S05]  /*0530*/  SEL R0, R0, R7, P2 ;  /* 0x0000000700007207 */ /* 0x000fca0001000000 */
[----:B------:R-:W-:-:S07]  /*0540*/  @!P1 SEL R7, R0, R7, P0 ;  /* 0x0000000700079207 */ /* 0x000fce0000000000 */
.L_x_5:
[----:B------:R-:W0:Y:S01]  /*0550*/  LDC.64 R8, c[0x0][0x380] ;  /* 0x0000e000ff087b82 */ /* 0x000e220000000a00 */
[----:B------:R-:W-:Y:S02]  /*0560*/  DSETP.NEU.AND P1, PT, R2, RZ, PT ;  /* 0x000000ff0200722a */ /* 0x000fe40003f2d000 */
[----:B------:R-:W-:-:S04]  /*0570*/  DSETP.NEU.AND P0, PT, R4, 1, PT ;  /* 0x3ff000000400742a */ /* 0x000fc80003f0d000 */
[----:B------:R-:W-:Y:S02]  /*0580*/  FSEL R2, R6, RZ, P1 ;  /* 0x000000ff06027208 */ /* 0x000fe40000800000 */
[----:B------:R-:W-:Y:S02]  /*0590*/  FSEL R6, R7, 1.875, P1 ;  /* 0x3ff0000007067808 */ /* 0x000fe40000800000 */
[----:B------:R-:W-:Y:S02]  /*05a0*/  FSEL R2, R2, RZ, P0 ;  /* 0x000000ff02027208 */ /* 0x000fe40000000000 */
[----:B------:R-:W-:-:S05]  /*05b0*/  FSEL R3, R6, 1.875, P0 ;  /* 0x3ff0000006037808 */ /* 0x000fca0000000000 */
[----:B0-----:R-:W-:Y:S01]  /*05c0*/  STG.E.64 desc[UR4][R8.64], R2 ;  /* 0x0000000208007986 */ /* 0x001fe2000c101b04 */
[----:B------:R-:W-:Y:S05]  /*05d0*/  EXIT ;  /* 0x000000000000794d */ /* 0x000fea0003800000 */
        .type           $pow_ss_f64$__internal_accurate_pow,@function
        .size           $pow_ss_f64$__internal_accurate_pow,(.L_x_151 - $pow_ss_f64$__internal_accurate_pow)
$pow_ss_f64$__internal_accurate_pow:
[----:B------:R-:W-:Y:S01]  /*05e0*/  ISETP.GT.U32.AND P1, PT, R7, 0xfffff, PT ;  /* 0x000fffff0700780c */ /* 0x000fe20003f24070 */
[----:B------:R-:W-:Y:S01]  /*05f0*/  IMAD.MOV.U32 R8, RZ, RZ, R7 ;  /* 0x000000ffff087224 */ /* 0x000fe200078e0007 */
[----:B------:R-:W-:Y:S01]  /*0600*/  UMOV UR6, 0x7d2cafe2 ;  /* 0x7d2cafe200067882 */ /* 0x000fe20000000000 */
[----:B------:R-:W-:Y:S01]  /*0610*/  IMAD.MOV.U32 R14, RZ, RZ, RZ ;  /* 0x000000ffff0e7224 */ /* 0x000fe200078e00ff */
[----:B------:R-:W-:Y:S01]  /*0620*/  UMOV UR7, 0x3eb0f5ff ;  /* 0x3eb0f5ff00077882 */ /* 0x000fe20000000000 */
[----:B------:R-:W-:Y:S01]  /*0630*/  IMAD.MOV.U32 R18, RZ, RZ, 0x41ad3b5a ;  /* 0x41ad3b5aff127424 */ /* 0x000fe200078e00ff */
[----:B------:R-:W-:Y:S01]  /*0640*/  UMOV UR8, 0x3b39803f ;  /* 0x3b39803f00087882 */ /* 0x000fe20000000000 */
[----:B------:R-:W-:Y:S01]  /*0650*/  IMAD.MOV.U32 R19, RZ, RZ, 0x3ed0f5d2 ;  /* 0x3ed0f5d2ff137424 */ /* 0x000fe200078e00ff */
[----:B------:R-:W-:-:S05]  /*0660*/  UMOV UR9, 0x3c7abc9e ;  /* 0x3c7abc9e00097882 */ /* 0x000fca0000000000 */
[----:B------:R-:W-:-:S10]  /*0670*/  @!P1 DMUL R22, R6, 1.80143985094819840000e+16 ;  /* 0x4350000006169828 */ /* 0x000fd40000000000 */
[----:B------:R-:W-:Y:S02]  /*0680*/  @!P1 IMAD.MOV.U32 R8, RZ, RZ, R23 ;  /* 0x000000ffff089224 */ /* 0x000fe400078e0017 */
[----:B------:R-:W-:-:S03]  /*0690*/  @!P1 IMAD.MOV.U32 R6, RZ, RZ, R22 ;  /* 0x000000ffff069224 */ /* 0x000fc600078e0016 */
[----:B------:R-:W-:Y:S01]  /*06a0*/  LOP3.LUT R8, R8, 0x800fffff, RZ, 0xc0, !PT ;  /* 0x800fffff08087812 */ /* 0x000fe200078ec0ff */
[----:B------:R-:W-:Y:S01]  /*06b0*/  IMAD.MOV.U32 R12, RZ, RZ, R6 ;  /* 0x000000ffff0c7224 */ /* 0x000fe200078e0006 */
[----:B------:R-:W-:Y:S02]  /*06c0*/  SHF.R.U32.HI R6, RZ, 0x14, R7 ;  /* 0x00000014ff067819 */ /* 0x000fe40000011607 */
[----:B------:R-:W-:Y:S02]  /*06d0*/  LOP3.LUT R13, R8, 0x3ff00000, RZ, 0xfc, !PT ;  /* 0x3ff00000080d7812 */ /* 0x000fe400078efcff */
[----:B------:R-:W-:Y:S02]  /*06e0*/  @!P1 LEA.HI R6, R23, 0xffffffca, RZ, 0xc ;  /* 0xffffffca17069811 */ /* 0x000fe400078f60ff */
[----:B------:R-:W-:-:S03]  /*06f0*/  ISETP.GE.U32.AND P2, PT, R13, 0x3ff6a09f, PT ;  /* 0x3ff6a09f0d00780c */ /* 0x000fc60003f46070 */
[----:B------:R-:W-:-:S10]  /*0700*/  VIADD R7, R6, 0xfffffc01 ;  /* 0xfffffc0106077836 */ /* 0x000fd40000000000 */
[----:B------:R-:W-:Y:S02]  /*0710*/  @P2 VIADD R9, R13, 0xfff00000 ;  /* 0xfff000000d092836 */ /* 0x000fe40000000000 */
[----:B------:R-:W-:Y:S02]  /*0720*/  @P2 VIADD R7, R6, 0xfffffc02 ;  /* 0xfffffc0206072836 */ /* 0x000fe40000000000 */
[----:B------:R-:W-:-:S03]  /*0730*/  @P2 IMAD.MOV.U32 R13, RZ, RZ, R9 ;  /* 0x000000ffff0d2224 */ /* 0x000fc600078e0009 */
[----:B------:R-:W-:Y:S01]  /*0740*/  LOP3.LUT R6, R7, 0x80000000, RZ, 0x3c, !PT ;  /* 0x8000000007067812 */ /* 0x000fe200078e3cff */
[----:B------:R-:W-:Y:S02]  /*0750*/  IMAD.MOV.U32 R7, RZ, RZ, 0x43300000 ;  /* 0x43300000ff077424 */ /* 0x000fe400078e00ff */
[C---:B------:R-:W-:Y:S02]  /*0760*/  DADD R10, R12.reuse, 1 ;  /* 0x3ff000000c0a7429 */ /* 0x040fe40000000000 */
[----:B------:R-:W-:-:S04]  /*0770*/  DADD R12, R12, -1 ;  /* 0xbff000000c0c7429 */ /* 0x000fc80000000000 */
[----:B------:R-:W0:Y:S02]  /*0780*/  MUFU.RCP64H R15, R11 ;  /* 0x0000000b000f7308 */ /* 0x000e240000001800 */
[----:B0-----:R-:W-:-:S08]  /*0790*/  DFMA R8, -R10, R14, 1 ;  /* 0x3ff000000a08742b */ /* 0x001fd0000000010e */
[----:B------:R-:W-:-:S08]  /*07a0*/  DFMA R8, R8, R8, R8 ;  /* 0x000000080808722b */ /* 0x000fd00000000008 */
[----:B------:R-:W-:-:S08]  /*07b0*/  DFMA R14, R14, R8, R14 ;  /* 0x000000080e0e722b */ /* 0x000fd0000000000e */
[----:B------:R-:W-:-:S08]  /*07c0*/  DMUL R8, R12, R14 ;  /* 0x0000000e0c087228 */ /* 0x000fd00000000000 */
[----:B------:R-:W-:-:S08]  /*07d0*/  DFMA R8, R12, R14, R8 ;  /* 0x0000000e0c08722b */ /* 0x000fd00000000008 */
[----:B------:R-:W-:Y:S02]  /*07e0*/  DMUL R16, R8, R8 ;  /* 0x0000000808107228 */ /* 0x000fe40000000000 */
[----:B------:R-:W-:-:S06]  /*07f0*/  DADD R20, R12, -R8 ;  /* 0x000000000c147229 */ /* 0x000fcc0000000808 */
[----:B------:R-:W-:Y:S01]  /*0800*/  DFMA R10, R16, UR6, R18 ;  /* 0x00000006100a7c2b */ /* 0x000fe20008000012 */
[----:B------:R-:W-:Y:S01]  /*0810*/  UMOV UR6, 0x75488a3f ;  /* 0x75488a3f00067882 */ /* 0x000fe20000000000 */
[----:B------:R-:W-:Y:S01]  /*0820*/  UMOV UR7, 0x3ef3b20a ;  /* 0x3ef3b20a00077882 */ /* 0x000fe20000000000 */
[----:B------:R-:W-:-:S05]  /*0830*/  DADD R20, R20, R20 ;  /* 0x0000000014147229 */ /* 0x000fca0000000014 */
[----:B------:R-:W-:Y:S01]  /*0840*/  DFMA R10, R16, R10, UR6 ;  /* 0x00000006100a7e2b */ /* 0x000fe2000800000a */
[----:B------:R-:W-:Y:S01]  /*0850*/  UMOV UR6, 0xe4faecd5 ;  /* 0xe4faecd500067882 */ /* 0x000fe20000000000 */
[----:B------:R-:W-:Y:S01]  /*0860*/  UMOV UR7, 0x3f1745cd ;  /* 0x3f1745cd00077882 */ /* 0x000fe20000000000 */
[-C--:B------:R-:W-:Y:S02]  /*0870*/  DFMA R20, R12, -R8.reuse, R20 ;  /* 0x800000080c14722b */ /* 0x080fe40000000014 */
[----:B------:R-:W-:-:S03]  /*0880*/  DMUL R12, R8, R8 ;  /* 0x00000008080c7228 */ /* 0x000fc60000000000 */
[----:B------:R-:W-:Y:S01]  /*0890*/  DFMA R10, R16, R10, UR6 ;  /* 0x00000006100a7e2b */ /* 0x000fe2000800000a */
[----:B------:R-:W-:Y:S01]  /*08a0*/  UMOV UR6, 0x258a578b ;  /* 0x258a578b00067882 */ /* 0x000fe20000000000 */
[----:B------:R-:W-:Y:S01]  /*08b0*/  UMOV UR7, 0x3f3c71c7 ;  /* 0x3f3c71c700077882 */ /* 0x000fe20000000000 */
[----:B------:R-:W-:-:S05]  /*08c0*/  DMUL R14, R14, R20 ;  /* 0x000000140e0e7228 */ /* 0x000fca0000000000 */
[----:B------:R-:W-:Y:S01]  /*08d0*/  DFMA R10, R16, R10, UR6 ;  /* 0x00000006100a7e2b */ /* 0x000fe2000800000a */
[----:B------:R-:W-:Y:S01]  /*08e0*/  UMOV UR6, 0x9242b910 ;  /* 0x9242b91000067882 */ /* 0x000fe20000000000 */
[----:B------:R-:W-:-:S06]  /*08f0*/  UMOV UR7, 0x3f624924 ;  /* 0x3f62492400077882 */ /* 0x000fcc0000000000 */
[----:B------:R-:W-:Y:S01]  /*0900*/  DFMA R10, R16, R10, UR6 ;  /* 0x00000006100a7e2b */ /* 0x000fe2000800000a */
[----:B------:R-:W-:Y:S01]  /*0910*/  UMOV UR6, 0x99999dfb ;  /* 0x99999dfb00067882 */ /* 0x000fe20000000000 */
[----:B------:R-:W-:-:S06]  /*0920*/  UMOV UR7, 0x3f899999 ;  /* 0x3f89999900077882 */ /* 0x000fcc0000000000 */
[----:B------:R-:W-:Y:S01]  /*0930*/  DFMA R18, R16, R10, UR6 ;  /* 0x0000000610127e2b */ /* 0x000fe2000800000a */
[----:B------:R-:W-:Y:S01]  /*0940*/  UMOV UR6, 0x55555555 ;  /* 0x5555555500067882 */ /* 0x000fe20000000000 */
[----:B------:R-:W-:-:S06]  /*0950*/  UMOV UR7, 0x3fb55555 ;  /* 0x3fb5555500077882 */ /* 0x000fcc0000000000 */
[----:B------:R-:W-:-:S08]  /*0960*/  DFMA R10, R16, R18, UR6 ;  /* 0x00000006100a7e2b */ /* 0x000fd00008000012 */
[----:B------:R-:W-:Y:S01]  /*0970*/  DADD R24, -R10, UR6 ;  /* 0x000000060a187e29 */ /* 0x000fe20008000100 */
[----:B------:R-:W-:Y:S01]  /*0980*/  UMOV UR6, 0xb9e7b0 ;  /* 0x00b9e7b000067882 */ /* 0x000fe20000000000 */
[----:B------:R-:W-:-:S06]  /*0990*/  UMOV UR7, 0x3c46a4cb ;  /* 0x3c46a4cb00077882 */ /* 0x000fcc0000000000 */
[----:B------:R-:W-:Y:S02]  /*09a0*/  DFMA R20, R16, R18, R24 ;  /* 0x000000121014722b */ /* 0x000fe40000000018 */
[C---:B------:R-:W-:Y:S01]  /*09b0*/  DMUL R16, R8.reuse, R12 ;  /* 0x0000000c08107228 */ /* 0x040fe20000000000 */
[----:B------:R-:W-:Y:S01]  /*09c0*/  VIADD R19, R15, 0x100000 ;  /* 0x001000000f137836 */ /* 0x000fe20000000000 */
[----:B------:R-:W-:Y:S01]  /*09d0*/  DFMA R24, R8, R8, -R12 ;  /* 0x000000080818722b */ /* 0x000fe2000000080c */
[----:B------:R-:W-:-:S03]  /*09e0*/  IMAD.MOV.U32 R18, RZ, RZ, R14 ;  /* 0x000000ffff127224 */ /* 0x000fc600078e000e */
[----:B------:R-:W-:Y:S01]  /*09f0*/  DADD R20, R20, -UR6 ;  /* 0x8000000614147e29 */ /* 0x000fe20008000000 */
[----:B------:R-:W-:Y:S01]  /*0a00*/  UMOV UR6, 0x80000000 ;  /* 0x8000000000067882 */ /* 0x000fe20000000000 */
[C---:B------:R-:W-:Y:S01]  /*0a10*/  DFMA R26, R8.reuse, R12, -R16 ;  /* 0x0000000c081a722b */ /* 0x040fe20000000810 */
[----:B------:R-:W-:Y:S01]  /*0a20*/  UMOV UR7, 0x43300000 ;  /* 0x4330000000077882 */ /* 0x000fe20000000000 */
[----:B------:R-:W-:-:S04]  /*0a30*/  DFMA R24, R8, R18, R24 ;  /* 0x000000120818722b */ /* 0x000fc80000000018 */
[----:B------:R-:W-:Y:S02]  /*0a40*/  DADD R18, R10, R20 ;  /* 0x000000000a127229 */ /* 0x000fe40000000014 */
[----:B------:R-:W-:-:S06]  /*0a50*/  DFMA R26, R14, R12, R26 ;  /* 0x0000000c0e1a722b */ /* 0x000fcc000000001a */
[----:B------:R-:W-:Y:S02]  /*0a60*/  DMUL R12, R18, R16 ;  /* 0x00000010120c7228 */ /* 0x000fe40000000000 */
[----:B------:R-:W-:Y:S02]  /*0a70*/  DFMA R24, R8, R24, R26 ;  /* 0x000000180818722b */ /* 0x000fe4000000001a */
[----:B------:R-:W-:-:S04]  /*0a80*/  DADD R26, R10, -R18 ;  /* 0x000000000a1a7229 */ /* 0x000fc80000000812 */
[----:B------:R-:W-:-:S04]  /*0a90*/  DFMA R10, R18, R16, -R12 ;  /* 0x00000010120a722b */ /* 0x000fc8000000080c */
[----:B------:R-:W-:-:S04]  /*0aa0*/  DADD R26, R20, R26 ;  /* 0x00000000141a7229 */ /* 0x000fc8000000001a */
[----:B------:R-:W-:-:S08]  /*0ab0*/  DFMA R10, R18, R24, R10 ;  /* 0x00000018120a722b */ /* 0x000fd0000000000a */
[----:B------:R-:W-:-:S08]  /*0ac0*/  DFMA R26, R26, R16, R10 ;  /* 0x000000101a1a722b */ /* 0x000fd0000000000a */
[----:B------:R-:W-:-:S08]  /*0ad0*/  DADD R16, R12, R26 ;  /* 0x000000000c107229 */ /* 0x000fd0000000001a */
[--C-:B------:R-:W-:Y:S02]  /*0ae0*/  DADD R10, R8, R16.reuse ;  /* 0x00000000080a7229 */ /* 0x100fe40000000010 */
[----:B------:R-:W-:-:S06]  /*0af0*/  DADD R12, R12, -R16 ;  /* 0x000000000c0c7229 */ /* 0x000fcc0000000810 */
[----:B------:R-:W-:Y:S02]  /*0b00*/  DADD R8, R8, -R10 ;  /* 0x0000000008087229 */ /* 0x000fe4000000080a */
[----:B------:R-:W-:-:S06]  /*0b10*/  DADD R12, R26, R12 ;  /* 0x000000001a0c7229 */ /* 0x000fcc000000000c */
[----:B------:R-:W-:-:S08]  /*0b20*/  DADD R8, R16, R8 ;  /* 0x0000000010087229 */ /* 0x000fd00000000008 */
[----:B------:R-:W-:-:S08]  /*0b30*/  DADD R8, R12, R8 ;  /* 0x000000000c087229 */ /* 0x000fd00000000008 */
[----:B------:R-:W-:Y:S02]  /*0b40*/  DADD R8, R14, R8 ;  /* 0x000000000e087229 */ /* 0x000fe40000000008 */
[----:B------:R-:W-:Y:S01]  /*0b50*/  DADD R14, R6, -UR6 ;  /* 0x80000006060e7e29 */ /* 0x000fe20008000000 */
[----:B------:R-:W-:Y:S01]  /*0b60*/  UMOV UR6, 0xfefa39ef ;  /* 0xfefa39ef00067882 */ /* 0x000fe20000000000 */
[----:B------:R-:W-:-:S04]  /*0b70*/  UMOV UR7, 0x3fe62e42 ;  /* 0x3fe62e4200077882 */ /* 0x000fc80000000000 */
[----:B------:R-:W-:-:S08]  /*0b80*/  DADD R12, R10, R8 ;  /* 0x000000000a0c7229 */ /* 0x000fd00000000008 */
[--C-:B------:R-:W-:Y:S02]  /*0b90*/  DFMA R6, R14, UR6, R12.reuse ;  /* 0x000000060e067c2b */ /* 0x100fe4000800000c */
[----:B------:R-:W-:-:S06]  /*0ba0*/  DADD R10, R10, -R12 ;  /* 0x000000000a0a7229 */ /* 0x000fcc000000080c */
[----:B------:R-:W-:Y:S02]  /*0bb0*/  DFMA R16, R14, -UR6, R6 ;  /* 0x800000060e107c2b */ /* 0x000fe40008000006 */
[----:B------:R-:W-:Y:S01]  /*0bc0*/  DADD R10, R8, R10 ;  /* 0x00000000080a7229 */ /* 0x000fe2000000000a */
[----:B------:R-:W-:-:S05]  /*0bd0*/  IMAD.SHL.U32 R8, R3, 0x2, RZ ;  /* 0x0000000203087824 */ /* 0x000fca00078e00ff */
[----:B------:R-:W-:Y:S01]  /*0be0*/  DADD R16, -R12, R16 ;  /* 0x000000000c107229 */ /* 0x000fe20000000110 */
[----:B------:R-:W-:-:S07]  /*0bf0*/  ISETP.GT.U32.AND P1, PT, R8, -0x2000001, PT ;  /* 0xfdffffff0800780c */ /* 0x000fce0003f24070 */
[----:B------:R-:W-:-:S08]  /*0c00*/  DADD R10, R10, -R16 ;  /* 0x000000000a0a7229 */ /* 0x000fd00000000810 */
[----:B------:R-:W-:Y:S01]  /*0c10*/  DFMA R10, R14, UR8, R10 ;  /* 0x000000080e0a7c2b */ /* 0x000fe2000800000a */
[----:B------:R-:W-:Y:S01]  /*0c20*/  LOP3.LUT R15, R3, 0xff0fffff, RZ, 0xc0, !PT ;  /* 0xff0fffff030f7812 */ /* 0x000fe200078ec0ff */
[----:B------:R-:W-:-:S03]  /*0c30*/  IMAD.MOV.U32 R14, RZ, RZ, R2 ;  /* 0x000000ffff0e7224 */ /* 0x000fc600078e0002 */
[----:B------:R-:W-:-:S03]  /*0c40*/  SEL R15, R15, R3, P1 ;  /* 0x000000030f0f7207 */ /* 0x000fc60000800000 */
[----:B------:R-:W-:-:S08]  /*0c50*/  DADD R8, R6, R10 ;  /* 0x0000000006087229 */ /* 0x000fd0000000000a */
[----:B------:R-:W-:Y:S02]  /*0c60*/  DADD R12, R6, -R8 ;  /* 0x00000000060c7229 */ /* 0x000fe40000000808 */
[----:B------:R-:W-:-:S06]  /*0c70*/  DMUL R6, R8, R14 ;  /* 0x0000000e08067228 */ /* 0x000fcc0000000000 */
[----:B------:R-:W-:Y:S02]  /*0c80*/  DADD R12, R10, R12 ;  /* 0x000000000a0c7229 */ /* 0x000fe4000000000c */
[----:B------:R-:W-:Y:S01]  /*0c90*/  DFMA R8, R8, R14, -R6 ;  /* 0x0000000e0808722b */ /* 0x000fe20000000806 */
[----:B------:R-:W-:Y:S02]  /*0ca0*/  IMAD.MOV.U32 R10, RZ, RZ, 0x652b82fe ;  /* 0x652b82feff0a7424 */ /* 0x000fe400078e00ff */
[----:B------:R-:W-:-:S05]  /*0cb0*/  IMAD.MOV.U32 R11, RZ, RZ, 0x3ff71547 ;  /* 0x3ff71547ff0b7424 */ /* 0x000fca00078e00ff */
[----:B------:R-:W-:-:S08]  /*0cc0*/  DFMA R12, R12, R14, R8 ;  /* 0x0000000e0c0c722b */ /* 0x000fd00000000008 */
[----:B------:R-:W-:-:S08]  /*0cd0*/  DADD R8, R6, R12 ;  /* 0x0000000006087229 */ /* 0x000fd0000000000c */
[----:B------:R-:W-:Y:S02]  /*0ce0*/  DFMA R10, R8, R10, 6.75539944105574400000e+15 ;  /* 0x43380000080a742b */ /* 0x000fe4000000000a */
[----:B------:R-:W-:Y:S01]  /*0cf0*/  FSETP.GEU.AND P1, PT, |R9|, 4.1917929649353027344, PT ;  /* 0x4086232b0900780b */ /* 0x000fe20003f2e200 */
[----:B------:R-:W-:-:S05]  /*0d00*/  DADD R6, R6, -R8 ;  /* 0x0000000006067229 */ /* 0x000fca0000000808 */
[----:B------:R-:W-:-:S03]  /*0d10*/  DADD R14, R10, -6.75539944105574400000e+15 ;  /* 0xc33800000a0e7429 */ /* 0x000fc60000000000 */
[----:B------:R-:W-:-:S05]  /*0d20*/  DADD R12, R12, R6 ;  /* 0x000000000c0c7229 */ /* 0x000fca0000000006 */
[----:B------:R-:W-:Y:S01]  /*0d30*/  DFMA R16, R14, -UR6, R8 ;  /* 0x800000060e107c2b */ /* 0x000fe20008000008 */
[----:B------:R-:W-:Y:S01]  /*0d40*/  UMOV UR6, 0x3b39803f ;  /* 0x3b39803f00067882 */ /* 0x000fe20000000000 */
[----:B------:R-:W-:-:S06]  /*0d50*/  UMOV UR7, 0x3c7abc9e ;  /* 0x3c7abc9e00077882 */ /* 0x000fcc0000000000 */
[----:B------:R-:W-:Y:S01]  /*0d60*/  DFMA R14, R14, -UR6, R16 ;  /* 0x800000060e0e7c2b */ /* 0x000fe20008000010 */
[----:B------:R-:W-:Y:S01]  /*0d70*/  UMOV UR6, 0x69ce2bdf ;  /* 0x69ce2bdf00067882 */ /* 0x000fe20000000000 */
[----:B------:R-:W-:Y:S01]  /*0d80*/  IMAD.MOV.U32 R16, RZ, RZ, -0x35dec16 ;  /* 0xfca213eaff107424 */ /* 0x000fe200078e00ff */
[----:B------:R-:W-:Y:S01]  /*0d90*/  UMOV UR7, 0x3e5ade15 ;  /* 0x3e5ade1500077882 */ /* 0x000fe20000000000 */
[----:B------:R-:W-:-:S06]  /*0da0*/  IMAD.MOV.U32 R17, RZ, RZ, 0x3e928af3 ;  /* 0x3e928af3ff117424 */ /* 0x000fcc00078e00ff */
[----:B------:R-:W-:Y:S01]  /*0db0*/  DFMA R16, R14, UR6, R16 ;  /* 0x000000060e107c2b */ /* 0x000fe20008000010 */
        /* <DEDUP_REMOVED lines=24> */
[----:B------:R-:W-:-:S08]  /*0f40*/  DFMA R16, R14, R16, 1 ;  /* 0x3ff000000e10742b */ /* 0x000fd00000000010 */
[----:B------:R-:W-:-:S10]  /*0f50*/  DFMA R14, R14, R16, 1 ;  /* 0x3ff000000e0e742b */ /* 0x000fd40000000010 */
[----:B------:R-:W-:Y:S02]  /*0f60*/  IMAD R7, R10, 0x100000, R15 ;  /* 0x001000000a077824 */ /* 0x000fe400078e020f */
[----:B------:R-:W-:Y:S01]  /*0f70*/  IMAD.MOV.U32 R6, RZ, RZ, R14 ;  /* 0x000000ffff067224 */ /* 0x000fe200078e000e */
[----:B------:R-:W-:Y:S06]  /*0f80*/  @!P1 BRA `(.L_x_7) ;  /* 0x0000000000349947 */ /* 0x000fec0003800000 */
[----:B------:R-:W-:Y:S01]  /*0f90*/  FSETP.GEU.AND P2, PT, |R9|, 4.2275390625, PT ;  /* 0x408748000900780b */ /* 0x000fe20003f4e200 */
[C---:B------:R-:W-:Y:S02]  /*0fa0*/  DADD R6, R8.reuse, +INF ;  /* 0x7ff0000008067429 */ /* 0x040fe40000000000 */
[----:B------:R-:W-:-:S08]  /*0fb0*/  DSETP.GEU.AND P1, PT, R8, RZ, PT ;  /* 0x000000ff0800722a */ /* 0x000fd00003f2e000 */
[----:B------:R-:W-:Y:S02]  /*0fc0*/  FSEL R6, R6, RZ, P1 ;  /* 0x000000ff06067208 */ /* 0x000fe40000800000 */
[----:B------:R-:W-:Y:S01]  /*0fd0*/  FSEL R7, R7, RZ, P1 ;  /* 0x000000ff07077208 */ /* 0x000fe20000800000 */
[----:B------:R-:W-:Y:S06]  /*0fe0*/  @P2 BRA `(.L_x_7) ;  /* 0x00000000001c2947 */ /* 0x000fec0003800000 */
[----:B------:R-:W-:-:S04]  /*0ff0*/  LEA.HI R6, R10, R10, RZ, 0x1 ;  /* 0x0000000a0a067211 */ /* 0x000fc800078f08ff */
[----:B------:R-:W-:-:S05]  /*1000*/  SHF.R.S32.HI R7, RZ, 0x1, R6 ;  /* 0x00000001ff077819 */ /* 0x000fca0000011406 */
[----:B------:R-:W-:Y:S02]  /*1010*/  IMAD.IADD R6, R10, 0x1, -R7 ;  /* 0x000000010a067824 */ /* 0x000fe400078e0a07 */
[----:B------:R-:W-:-:S03]  /*1020*/  IMAD R15, R7, 0x100000, R15 ;  /* 0x00100000070f7824 */ /* 0x000fc600078e020f */
[----:B------:R-:W-:Y:S01]  /*1030*/  LEA R7, R6, 0x3ff00000, 0x14 ;  /* 0x3ff0000006077811 */ /* 0x000fe200078ea0ff */
[----:B------:R-:W-:-:S06]  /*1040*/  IMAD.MOV.U32 R6, RZ, RZ, RZ ;  /* 0x000000ffff067224 */ /* 0x000fcc00078e00ff */
[----:B------:R-:W-:-:S11]  /*1050*/  DMUL R6, R14, R6 ;  /* 0x000000060e067228 */ /* 0x000fd60000000000 */
.L_x_7:
[----:B------:R-:W-:Y:S02]  /*1060*/  DFMA R8, R12, R6, R6 ;  /* 0x000000060c08722b */ /* 0x000fe40000000006 */
[----:B------:R-:W-:-:S08]  /*1070*/  DSETP.NEU.AND P1, PT, |R6|, +INF , PT ;  /* 0x7ff000000600742a */ /* 0x000fd00003f2d200 */
[----:B------:R-:W-:Y:S01]  /*1080*/  FSEL R11, R6, R8, !P1 ;  /* 0x00000008060b7208 */ /* 0x000fe20004800000 */
[----:B------:R-:W-:Y:S01]  /*1090*/  IMAD.MOV.U32 R6, RZ, RZ, R0 ;  /* 0x000000ffff067224 */ /* 0x000fe200078e0000 */
[----:B------:R-:W-:Y:S01]  /*10a0*/  FSEL R10, R7, R9, !P1 ;  /* 0x00000009070a7208 */ /* 0x000fe20004800000 */
[----:B------:R-:W-:-:S04]  /*10b0*/  IMAD.MOV.U32 R7, RZ, RZ, 0x0 ;  /* 0x00000000ff077424 */ /* 0x000fc800078e00ff */
[----:B------:R-:W-:Y:S05]  /*10c0*/  RET.REL.NODEC R6 `(pow_ss_f64) ;  /* 0xffffffec06cc7950 */ /* 0x000fea0003c3ffff */
.L_x_8:
        /* <DEDUP_REMOVED lines=11> */
.L_x_151:


//--------------------- .text.pow_sv_f32          --------------------------
	.section	.text.pow_sv_f32,"ax",@progbits
	.align	128
        .global         pow_sv_f32
        .type           pow_sv_f32,@function
        .size           pow_sv_f32,(.L_x_165 - pow_sv_f32)
        .other          pow_sv_f32,@"STO_CUDA_ENTRY STV_DEFAULT"
pow_sv_f32:
.text.pow_sv_f32:
        /* <DEDUP_REMOVED lines=23> */
[----:B0-----:R-:W2:Y:S01]  /*0170*/  LDG.E R0, desc[UR4][R6.64] ;  /* 0x0000000406007981 */ /* 0x001ea2000c1e1900 */
[----:B-1----:R-:W-:-:S05]  /*0180*/  IMAD.WIDE R2, R5, 0x4, R2 ;  /* 0x0000000405027825 */ /* 0x002fca00078e0202 */
[----:B------:R-:W3:Y:S01]  /*0190*/  LDG.E R5, desc[UR4][R2.64] ;  /* 0x0000000402057981 */ /* 0x000ee2000c1e1900 */
[----:B------:R-:W-:Y:S01]  /*01a0*/  HFMA2 R15, -RZ, RZ, 0.771484375, 0.21533203125 ;  /* 0x3a2c32e4ff0f7431 */ /* 0x000fe200000001ff */
[----:B------:R-:W-:Y:S01]  /*01b0*/  BSSY.RECONVERGENT B0, `(.L_x_9) ;  /* 0x0000059000007945 */ /* 0x000fe20003800200 */
[C---:B--2---:R-:W-:Y:S01]  /*01c0*/  FMUL R9, |R0|.reuse, 16777216 ;  /* 0x4b80000000097820 */ /* 0x044fe20000400200 */
[----:B------:R-:W-:-:S04]  /*01d0*/  FSETP.GEU.AND P0, PT, |R0|, 1.175494350822287508e-38, PT ;  /* 0x008000000000780b */ /* 0x000fc80003f0e200 */
[----:B------:R-:W-:-:S04]  /*01e0*/  FSEL R9, R9, |R0|, !P0 ;  /* 0x4000000009097208 */ /* 0x000fc80004000000 */
[----:B------:R-:W-:-:S04]  /*01f0*/  IADD3 R4, PT, PT, R9, -0x3f3504f3, RZ ;  /* 0xc0cafb0d09047810 */ /* 0x000fc80007ffe0ff */
[----:B------:R-:W-:Y:S02]  /*0200*/  LOP3.LUT R8, R4, 0xff800000, RZ, 0xc0, !PT ;  /* 0xff80000004087812 */ /* 0x000fe400078ec0ff */
[----:B------:R-:W-:Y:S02]  /*0210*/  FSEL R4, RZ, -24, P0 ;  /* 0xc1c00000ff047808 */ /* 0x000fe40000000000 */
[-C--:B------:R-:W-:Y:S02]  /*0220*/  IADD3 R9, PT, PT, R9, -R8.reuse, RZ ;  /* 0x8000000809097210 */ /* 0x080fe40007ffe0ff */
[----:B------:R-:W-:-:S03]  /*0230*/  I2FP.F32.S32 R7, R8 ;  /* 0x0000000800077245 */ /* 0x000fc60000201400 */
[C---:B------:R-:W-:Y:S01]  /*0240*/  FADD R10, R9.reuse, 1 ;  /* 0x3f800000090a7421 */ /* 0x040fe20000000000 */
[----:B------:R-:W-:Y:S01]  /*0250*/  FADD R9, R9, -1 ;  /* 0xbf80000009097421 */ /* 0x000fe20000000000 */
[----:B------:R-:W-:-:S03]  /*0260*/  FFMA R4, R7, 1.1920928955078125e-07, R4 ;  /* 0x3400000007047823 */ /* 0x000fc60000000004 */
[----:B------:R-:W-:Y:S01]  /*0270*/  FADD R11, R9, R9 ;  /* 0x00000009090b7221 */ /* 0x000fe20000000000 */
[----:B------:R-:W0:Y:S03]  /*0280*/  MUFU.RCP R10, R10 ;  /* 0x0000000a000a7308 */ /* 0x000e260000001000 */
        /* <DEDUP_REMOVED lines=65> */
.L_x_11:
        /* <DEDUP_REMOVED lines=10> */
.L_x_10:
[----:B------:R-:W-:Y:S05]  /*0740*/  BSYNC.RECONVERGENT B0 ;  /* 0x0000000000007941 */ /* 0x000fea0003800200 */
.L_x_9:
[----:B------:R-:W-:Y:S01]  /*0750*/  STG.E desc[UR4][R2.64], R7 ;  /* 0x0000000702007986 */ /* 0x000fe2000c101904 */
[----:B------:R-:W-:Y:S05]  /*0760*/  EXIT ;  /* 0x000000000000794d */ /* 0x000fea0003800000 */
.L_x_12:
        /* <DEDUP_REMOVED lines=9> */
.L_x_165:


//--------------------- .text.pow_sv_f64          --------------------------
	.section	.text.pow_sv_f64,"ax",@progbits
	.align	128
        .global         pow_sv_f64
        .type           pow_sv_f64,@function
        .size           pow_sv_f64,(.L_x_152 - pow_sv_f64)
        .other          pow_sv_f64,@"STO_CUDA_ENTRY STV_DEFAULT"
pow_sv_f64:
.text.pow_sv_f64:
        /* <DEDUP_REMOVED lines=21> */
[----:B------:R-:W1:Y:S07]  /*0150*/  LDCU.64 UR4, c[0x0][0x358] ;  /* 0x00006b00ff0477ac */ /* 0x000e6e0008000a00 */
[----:B------:R-:W2:Y:S01]  /*0160*/  LDC.64 R6, c[0x0][0x380] ;  /* 0x0000e000ff067b82 */ /* 0x000ea20000000a00 */
[----:B0-----:R-:W-:-:S05]  /*0170*/  IMAD.WIDE R2, R5, 0x8, R2 ;  /* 0x0000000805027825 */ /* 0x001fca00078e0202 */
[----:B-1----:R-:W3:Y:S04]  /*0180*/  LDG.E.64 R4, desc[UR4][R2.64] ;  /* 0x0000000402047981 */ /* 0x002ee8000c1e1b00 */
[----:B--2---:R-:W2:Y:S01]  /*0190*/  LDG.E.64 R6, desc[UR4][R6.64] ;  /* 0x0000000406067981 */ /* 0x004ea2000c1e1b00 */
[----:B---3--:R-:W-:-:S04]  /*01a0*/  SHF.R.U32.HI R0, RZ, 0x14, R5 ;  /* 0x00000014ff007819 */ /* 0x008fc80000011605 */
[----:B------:R-:W-:Y:S01]  /*01b0*/  LOP3.LUT R0, R0, 0x7ff, RZ, 0xc0, !PT ;  /* 0x000007ff00007812 */ /* 0x000fe200078ec0ff */
[----:B--2---:R-:W-:-:S04]  /*01c0*/  DSETP.NEU.AND P2, PT, R6, RZ, PT ;  /* 0x000000ff0600722a */ /* 0x004fc80003f4d000 */
        /* <DEDUP_REMOVED lines=13> */
.L_x_13:
[----:B------:R-:W-:Y:S01]  /*02a0*/  DADD R14, -RZ, |R6| ;  /* 0x00000000ff0e7229 */ /* 0x000fe20000000506 */
[----:B------:R-:W-:Y:S01]  /*02b0*/  BSSY.RECONVERGENT B0, `(.L_x_15) ;  /* 0x0000003000007945 */ /* 0x000fe20003800200 */
[----:B------:R-:W-:-:S09]  /*02c0*/  MOV R0, 0x2e0 ;  /* 0x000002e000007802 */ /* 0x000fd20000000f00 */
[----:B------:R-:W-:Y:S05]  /*02d0*/  CALL.REL.NOINC `($pow_sv_f64$__internal_accurate_pow) ;  /* 0x0000000000d07944 */ /* 0x000fea0003c00000 */
[----:B------:R-:W-:Y:S05]  /*02e0*/  BSYNC.RECONVERGENT B0 ;  /* 0x0000000000007941 */ /* 0x000fea0003800200 */
.L_x_15:
        /* <DEDUP_REMOVED lines=12> */
.L_x_14:
[----:B------:R-:W-:Y:S01]  /*03b0*/  DADD R10, R6, R4 ;  /* 0x00000000060a7229 */ /* 0x000fe20000000004 */
[----:B------:R-:W-:Y:S09]  /*03c0*/  BSSY.RECONVERGENT B0, `(.L_x_16) ;  /* 0x000001d000007945 */ /* 0x000ff20003800200 */
        /* <DEDUP_REMOVED lines=17> */
.L_x_18:
        /* <DEDUP_REMOVED lines=11> */
.L_x_17:
[----:B------:R-:W-:Y:S05]  /*0590*/  BSYNC.RECONVERGENT B0 ;  /* 0x0000000000007941 */ /* 0x000fea0003800200 */
.L_x_16:
[----:B------:R-:W-:Y:S02]  /*05a0*/  DSETP.NEU.AND P1, PT, R4, RZ, PT ;  /* 0x000000ff0400722a */ /* 0x000fe40003f2d000 */
[----:B------:R-:W-:-:S04]  /*05b0*/  DSETP.NEU.AND P0, PT, R6, 1, PT ;  /* 0x3ff000000600742a */ /* 0x000fc80003f0d000 */
[----:B------:R-:W-:Y:S02]  /*05c0*/  FSEL R4, R8, RZ, P1 ;  /* 0x000000ff08047208 */ /* 0x000fe40000800000 */
[----:B------:R-:W-:Y:S02]  /*05d0*/  FSEL R8, R9, 1.875, P1 ;  /* 0x3ff0000009087808 */ /* 0x000fe40000800000 */
[----:B------:R-:W-:Y:S02]  /*05e0*/  FSEL R4, R4, RZ, P0 ;  /* 0x000000ff04047208 */ /* 0x000fe40000000000 */
[----:B------:R-:W-:-:S05]  /*05f0*/  FSEL R5, R8, 1.875, P0 ;  /* 0x3ff0000008057808 */ /* 0x000fca0000000000 */
[----:B------:R-:W-:Y:S01]  /*0600*/  STG.E.64 desc[UR4][R2.64], R4 ;  /* 0x0000000402007986 */ /* 0x000fe2000c101b04 */
[----:B------:R-:W-:Y:S05]  /*0610*/  EXIT ;  /* 0x000000000000794d */ /* 0x000fea0003800000 */
        .type           $pow_sv_f64$__internal_accurate_pow,@function
        .size           $pow_sv_f64$__internal_accurate_pow,(.L_x_152 - $pow_sv_f64$__internal_accurate_pow)
$pow_sv_f64$__internal_accurate_pow:
        /* <DEDUP_REMOVED lines=10> */
[----:B------:R-:W-:-:S05]  /*06c0*/  @!P1 IMAD.MOV.U32 R8, RZ, RZ, R25 ;  /* 0x000000ffff089224 */ /* 0x000fca00078e0019 */
[----:B------:R-:W-:-:S04]  /*06d0*/  LOP3.LUT R8, R8, 0x800fffff, RZ, 0xc0, !PT ;  /* 0x800fffff08087812 */ /* 0x000fc800078ec0ff */
[----:B------:R-:W-:Y:S01]  /*06e0*/  LOP3.LUT R9, R8, 0x3ff00000, RZ, 0xfc, !PT ;  /* 0x3ff0000008097812 */ /* 0x000fe200078efcff */
[----:B------:R-:W-:Y:S01]  /*06f0*/  IMAD.MOV.U32 R8, RZ, RZ, R14 ;  /* 0x000000ffff087224 */ /* 0x000fe200078e000e */
[----:B------:R-:W-:Y:S01]  /*0700*/  SHF.R.U32.HI R14, RZ, 0x14, R15 ;  /* 0x00000014ff0e7819 */ /* 0x000fe2000001160f */
[----:B------:R-:W-:Y:S01]  /*0710*/  @!P1 IMAD.MOV.U32 R8, RZ, RZ, R24 ;  /* 0x000000ffff089224 */ /* 0x000fe200078e0018 */
[----:B------:R-:W-:Y:S02]  /*0720*/  ISETP.GE.U32.AND P2, PT, R9, 0x3ff6a09f, PT ;  /* 0x3ff6a09f0900780c */ /* 0x000fe40003f46070 */
[----:B------:R-:W-:-:S05]  /*0730*/  @!P1 LEA.HI R14, R25, 0xffffffca, RZ, 0xc ;  /* 0xffffffca190e9811 */ /* 0x000fca00078f60ff */
[----:B------:R-:W-:-:S06]  /*0740*/  VIADD R15, R14, 0xfffffc01 ;  /* 0xfffffc010e0f7836 */ /* 0x000fcc0000000000 */
[----:B------:R-:W-:Y:S02]  /*0750*/  @P2 VIADD R11, R9, 0xfff00000 ;  /* 0xfff00000090b2836 */ /* 0x000fe40000000000 */
[----:B------:R-:W-:Y:S02]  /*0760*/  @P2 VIADD R15, R14, 0xfffffc02 ;  /* 0xfffffc020e0f2836 */ /* 0x000fe40000000000 */
[----:B------:R-:W-:-:S06]  /*0770*/  @P2 IMAD.MOV.U32 R9, RZ, RZ, R11 ;  /* 0x000000ffff092224 */ /* 0x000fcc00078e000b */
        /* <DEDUP_REMOVED lines=8> */
[----:B------:R-:W-:-:S08]  /*0800*/  DMUL R16, R12, R12 ;  /* 0x0000000c0c107228 */ /* 0x000fd00000000000 */
[----:B------:R-:W-:Y:S01]  /*0810*/  DFMA R18, R16, UR6, R20 ;  /* 0x0000000610127c2b */ /* 0x000fe20008000014 */
[----:B------:R-:W-:Y:S01]  /*0820*/  UMOV UR6, 0x75488a3f ;  /* 0x75488a3f00067882 */ /* 0x000fe20000000000 */
[----:B------:R-:W-:Y:S01]  /*0830*/  UMOV UR7, 0x3ef3b20a ;  /* 0x3ef3b20a00077882 */ /* 0x000fe20000000000 */
[----:B------:R-:W-:-:S05]  /*0840*/  DADD R20, R8, -R12 ;  /* 0x0000000008147229 */ /* 0x000fca000000080c */
[----:B------:R-:W-:Y:S01]  /*0850*/  DFMA R18, R16, R18, UR6 ;  /* 0x0000000610127e2b */ /* 0x000fe20008000012 */
[----:B------:R-:W-:Y:S01]  /*0860*/  UMOV UR6, 0xe4faecd5 ;  /* 0xe4faecd500067882 */ /* 0x000fe20000000000 */
[----:B------:R-:W-:Y:S01]  /*0870*/  UMOV UR7, 0x3f1745cd ;  /* 0x3f1745cd00077882 */ /* 0x000fe20000000000 */
[----:B------:R-:W-:-:S05]  /*0880*/  DADD R20, R20, R20 ;  /* 0x0000000014147229 */ /* 0x000fca0000000014 */
[----:B------:R-:W-:Y:S01]  /*0890*/  DFMA R18, R16, R18, UR6 ;  /* 0x0000000610127e2b */ /* 0x000fe20008000012 */
[----:B------:R-:W-:Y:S01]  /*08a0*/  UMOV UR6, 0x258a578b ;  /* 0x258a578b00067882 */ /* 0x000fe20000000000 */
[----:B------:R-:W-:Y:S01]  /*08b0*/  UMOV UR7, 0x3f3c71c7 ;  /* 0x3f3c71c700077882 */ /* 0x000fe20000000000 */
[----:B------:R-:W-:-:S05]  /*08c0*/  DFMA R20, R8, -R12, R20 ;  /* 0x8000000c0814722b */ /* 0x000fca0000000014 */
[----:B------:R-:W-:Y:S01]  /*08d0*/  DFMA R18, R16, R18, UR6 ;  /* 0x0000000610127e2b */ /* 0x000fe20008000012 */
[----:B------:R-:W-:Y:S01]  /*08e0*/  UMOV UR6, 0x9242b910 ;  /* 0x9242b91000067882 */ /* 0x000fe20000000000 */
[----:B------:R-:W-:Y:S01]  /*08f0*/  UMOV UR7, 0x3f624924 ;  /* 0x3f62492400077882 */ /* 0x000fe20000000000 */
[----:B------:R-:W-:Y:S02]  /*0900*/  DMUL R10, R10, R20 ;  /* 0x000000140a0a7228 */ /* 0x000fe40000000000 */
[----:B------:R-:W-:-:S03]  /*0910*/  DMUL R20, R12, R12 ;  /* 0x0000000c0c147228 */ /* 0x000fc60000000000 */
[----:B------:R-:W-:Y:S01]  /*0920*/  DFMA R18, R16, R18, UR6 ;  /* 0x0000000610127e2b */ /* 0x000fe20008000012 */
[----:B------:R-:W-:Y:S01]  /*0930*/  UMOV UR6, 0x99999dfb ;  /* 0x99999dfb00067882 */ /* 0x000fe20000000000 */
[----:B------:R-:W-:-:S03]  /*0940*/  UMOV UR7, 0x3f899999 ;  /* 0x3f89999900077882 */ /* 0x000fc60000000000 */
[----:B------:R-:W-:Y:S02]  /*0950*/  VIADD R27, R11, 0x100000 ;  /* 0x001000000b1b7836 */ /* 0x000fe40000000000 */
[----:B------:R-:W-:Y:S01]  /*0960*/  IMAD.MOV.U32 R26, RZ, RZ, R10 ;  /* 0x000000ffff1a7224 */ /* 0x000fe200078e000a */
        /* <DEDUP_REMOVED lines=8> */
[C---:B------:R-:W-:Y:S02]  /*09f0*/  DFMA R22, R12.reuse, R12, -R20 ;  /* 0x0000000c0c16722b */ /* 0x040fe40000000814 */
[----:B------:R-:W-:-:S04]  /*0a00*/  DMUL R16, R12, R20 ;  /* 0x000000140c107228 */ /* 0x000fc80000000000 */
[----:B------:R-:W-:Y:S01]  /*0a10*/  DADD R8, R8, -UR6 ;  /* 0x8000000608087e29 */ /* 0x000fe20008000000 */
[----:B------:R-:W-:Y:S01]  /*0a20*/  UMOV UR6, 0x80000000 ;  /* 0x8000000000067882 */ /* 0x000fe20000000000 */
[C---:B------:R-:W-:Y:S01]  /*0a30*/  DFMA R22, R12.reuse, R26, R22 ;  /* 0x0000001a0c16722b */ /* 0x040fe20000000016 */
[----:B------:R-:W-:Y:S01]  /*0a40*/  UMOV UR7, 0x43300000 ;  /* 0x4330000000077882 */ /* 0x000fe20000000000 */
[----:B------:R-:W-:-:S08]  /*0a50*/  DFMA R26, R12, R20, -R16 ;  /* 0x000000140c1a722b */ /* 0x000fd00000000810 */
[----:B------:R-:W-:Y:S02]  /*0a60*/  DFMA R26, R10, R20, R26 ;  /* 0x000000140a1a722b */ /* 0x000fe4000000001a */
[----:B------:R-:W-:-:S06]  /*0a70*/  DADD R20, R18, R8 ;  /* 0x0000000012147229 */ /* 0x000fcc0000000008 */
[----:B------:R-:W-:Y:S02]  /*0a80*/  DFMA R22, R12, R22, R26 ;  /* 0x000000160c16722b */ /* 0x000fe4000000001a */
[----:B------:R-:W-:Y:S02]  /*0a90*/  DADD R26, R18, -R20 ;  /* 0x00000000121a7229 */ /* 0x000fe40000000814 */
[----:B------:R-:W-:-:S06]  /*0aa0*/  DMUL R18, R20, R16 ;  /* 0x0000001014127228 */ /* 0x000fcc0000000000 */
[----:B------:R-:W-:Y:S02]  /*0ab0*/  DADD R8, R8, R26 ;  /* 0x0000000008087229 */ /* 0x000fe4000000001a */
[----:B------:R-:W-:-:S08]  /*0ac0*/  DFMA R26, R20, R16, -R18 ;  /* 0x00000010141a722b */ /* 0x000fd00000000812 */
        /* <DEDUP_REMOVED lines=9> */
[----:B------:R-:W-:Y:S01]  /*0b60*/  DADD R12, R10, R12 ;  /* 0x000000000a0c7229 */ /* 0x000fe2000000000c */
[----:B------:R-:W-:Y:S01]  /*0b70*/  LOP3.LUT R10, R15, 0x80000000, RZ, 0x3c, !PT ;  /* 0x800000000f0a7812 */ /* 0x000fe200078e3cff */
[----:B------:R-:W-:-:S06]  /*0b80*/  IMAD.MOV.U32 R11, RZ, RZ, 0x43300000 ;  /* 0x43300000ff0b7424 */ /* 0x000fcc00078e00ff */
[----:B------:R-:W-:Y:S02]  /*0b90*/  DADD R14, R8, R12 ;  /* 0x00000000080e7229 */ /* 0x000fe4000000000c */
[----:B------:R-:W-:Y:S01]  /*0ba0*/  DADD R16, R10, -UR6 ;  /* 0x800000060a107e29 */ /* 0x000fe20008000000 */
[----:B------:R-:W-:Y:S01]  /*0bb0*/  UMOV UR6, 0xfefa39ef ;  /* 0xfefa39ef00067882 */ /* 0x000fe20000000000 */
[----:B------:R-:W-:-:S04]  /*0bc0*/  UMOV UR7, 0x3fe62e42 ;  /* 0x3fe62e4200077882 */ /* 0x000fc80000000000 */
[--C-:B------:R-:W-:Y:S02]  /*0bd0*/  DADD R8, R8, -R14.reuse ;  /* 0x0000000008087229 */ /* 0x100fe4000000080e */
[----:B------:R-:W-:-:S06]  /*0be0*/  DFMA R10, R16, UR6, R14 ;  /* 0x00000006100a7c2b */ /* 0x000fcc000800000e */
[----:B------:R-:W-:Y:S02]  /*0bf0*/  DADD R8, R12, R8 ;  /* 0x000000000c087229 */ /* 0x000fe40000000008 */
[----:B------:R-:W-:-:S08]  /*0c00*/  DFMA R18, R16, -UR6, R10 ;  /* 0x8000000610127c2b */ /* 0x000fd0000800000a */
[----:B------:R-:W-:Y:S01]  /*0c10*/  DADD R18, -R14, R18 ;  /* 0x000000000e127229 */ /* 0x000fe20000000112 */
[----:B------:R-:W-:Y:S01]  /*0c20*/  LOP3.LUT R15, R5, 0xff0fffff, RZ, 0xc0, !PT ;  /* 0xff0fffff050f7812 */ /* 0x000fe200078ec0ff */
[----:B------:R-:W-:-:S06]  /*0c30*/  IMAD.MOV.U32 R14, RZ, RZ, R4 ;  /* 0x000000ffff0e7224 */ /* 0x000fcc00078e0004 */
[----:B------:R-:W-:-:S08]  /*0c40*/  DADD R8, R8, -R18 ;  /* 0x0000000008087229 */ /* 0x000fd00000000812 */
[----:B------:R-:W-:Y:S01]  /*0c50*/  DFMA R16, R16, UR8, R8 ;  /* 0x0000000810107c2b */ /* 0x000fe20008000008 */
[----:B------:R-:W-:-:S05]  /*0c60*/  IMAD.SHL.U32 R8, R5, 0x2, RZ ;  /* 0x0000000205087824 */ /* 0x000fca00078e00ff */
[----:B------:R-:W-:Y:S02]  /*0c70*/  ISETP.GT.U32.AND P1, PT, R8, -0x2000001, PT ;  /* 0xfdffffff0800780c */ /* 0x000fe40003f24070 */
[----:B------:R-:W-:Y:S02]  /*0c80*/  DADD R12, R10, R16 ;  /* 0x000000000a0c7229 */ /* 0x000fe40000000010 */
[----:B------:R-:W-:-:S06]  /*0c90*/  SEL R15, R15, R5, P1 ;  /* 0x000000050f0f7207 */ /* 0x000fcc0000800000 */
[----:B------:R-:W-:Y:S02]  /*0ca0*/  DADD R10, R10, -R12 ;  /* 0x000000000a0a7229 */ /* 0x000fe4000000080c */
[----:B------:R-:W-:-:S06]  /*0cb0*/  DMUL R8, R12, R14 ;  /* 0x0000000e0c087228 */ /* 0x000fcc0000000000 */
[----:B------:R-:W-:Y:S02]  /*0cc0*/  DADD R10, R16, R10 ;  /* 0x00000000100a7229 */ /* 0x000fe4000000000a */
[----:B------:R-:W-:-:S08]  /*0cd0*/  DFMA R12, R12, R14, -R8 ;  /* 0x0000000e0c0c722b */ /* 0x000fd00000000808 */
[----:B------:R-:W-:Y:S01]  /*0ce0*/  DFMA R14, R10, R14, R12 ;  /* 0x0000000e0a0e722b */ /* 0x000fe2000000000c */
[----:B------:R-:W-:Y:S02]  /*0cf0*/  IMAD.MOV.U32 R12, RZ, RZ, 0x652b82fe ;  /* 0x652b82feff0c7424 */ /* 0x000fe400078e00ff */
[----:B------:R-:W-:-:S05]  /*0d00*/  IMAD.MOV.U32 R13, RZ, RZ, 0x3ff71547 ;  /* 0x3ff71547ff0d7424 */ /* 0x000fca00078e00ff */
        /* <DEDUP_REMOVED lines=48> */
[----:B------:R-:W-:-:S04]  /*1010*/  @!P2 LEA.HI R8, R12, R12, RZ, 0x1 ;  /* 0x0000000c0c08a211 */ /* 0x000fc800078f08ff */
[----:B------:R-:W-:Y:S02]  /*1020*/  @!P2 SHF.R.S32.HI R11, RZ, 0x1, R8 ;  /* 0x00000001ff0ba819 */ /* 0x000fe40000011408 */
[----:B------:R-:W-:-:S03]  /*1030*/  FSEL R8, R18, RZ, P1 ;  /* 0x000000ff12087208 */ /* 0x000fc60000800000 */
[----:B------:R-:W-:Y:S02]  /*1040*/  @!P2 IMAD.IADD R10, R12, 0x1, -R11 ;  /* 0x000000010c0aa824 */ /* 0x000fe400078e0a0b */
[----:B------:R-:W-:-:S03]  /*1050*/  @!P2 IMAD R17, R11, 0x100000, R17 ;  /* 0x001000000b11a824 */ /* 0x000fc600078e0211 */
[----:B------:R-:W-:Y:S01]  /*1060*/  @!P2 LEA R11, R10, 0x3ff00000, 0x14 ;  /* 0x3ff000000a0ba811 */ /* 0x000fe200078ea0ff */
[----:B------:R-:W-:-:S06]  /*1070*/  @!P2 IMAD.MOV.U32 R10, RZ, RZ, RZ ;  /* 0x000000ffff0aa224 */ /* 0x000fcc00078e00ff */
[----:B------:R-:W-:-:S11]  /*1080*/  @!P2 DMUL R8, R16, R10 ;  /* 0x0000000a1008a228 */ /* 0x000fd60000000000 */
.L_x_19:
[----:B------:R-:W-:Y:S02]  /*1090*/  DFMA R14, R14, R8, R8 ;  /* 0x000000080e0e722b */ /* 0x000fe40000000008 */
[----:B------:R-:W-:-:S08]  /*10a0*/  DSETP.NEU.AND P1, PT, |R8|, +INF , PT ;  /* 0x7ff000000800742a */ /* 0x000fd00003f2d200 */
[----:B------:R-:W-:Y:S01]  /*10b0*/  FSEL R13, R8, R14, !P1 ;  /* 0x0000000e080d7208 */ /* 0x000fe20004800000 */
[----:B------:R-:W-:Y:S01]  /*10c0*/  IMAD.MOV.U32 R8, RZ, RZ, R0 ;  /* 0x000000ffff087224 */ /* 0x000fe200078e0000 */
[----:B------:R-:W-:Y:S01]  /*10d0*/  FSEL R14, R9, R15, !P1 ;  /* 0x0000000f090e7208 */ /* 0x000fe20004800000 */
[----:B------:R-:W-:-:S04]  /*10e0*/  IMAD.MOV.U32 R9, RZ, RZ, 0x0 ;  /* 0x00000000ff097424 */ /* 0x000fc800078e00ff */
[----:B------:R-:W-:Y:S05]  /*10f0*/  RET.REL.NODEC R8 `(pow_sv_f64) ;  /* 0xffffffec08c07950 */ /* 0x000fea0003c3ffff */
.L_x_20:
        /* <DEDUP_REMOVED lines=16> */
.L_x_152:


//--------------------- .text.pow_vs_f32          --------------------------
	.section	.text.pow_vs_f32,"ax",@progbits
	.align	128
        .global         pow_vs_f32
        .type           pow_vs_f32,@function
        .size           pow_vs_f32,(.L_x_167 - pow_vs_f32)
        .other          pow_vs_f32,@"STO_CUDA_ENTRY STV_DEFAULT"
pow_vs_f32:
.text.pow_vs_f32:
        /* <DEDUP_REMOVED lines=21> */
[----:B------:R-:W1:Y:S01]  /*0150*/  LDCU.64 UR4, c[0x0][0x358] ;  /* 0x00006b00ff0477ac */ /* 0x000e620008000a00 */
[----:B0-----:R-:W-:-:S05]  /*0160*/  IMAD.WIDE R2, R5, 0x4, R2 ;  /* 0x0000000405027825 */ /* 0x001fca00078e0202 */
[----:B-1----:R-:W2:Y:S01]  /*0170*/  LDG.E R0, desc[UR4][R2.64] ;  /* 0x0000000402007981 */ /* 0x002ea2000c1e1900 */
[----:B------:R-:W0:Y:S03]  /*0180*/  LDC.64 R4, c[0x0][0x388] ;  /* 0x0000e200ff047b82 */ /* 0x000e260000000a00 */
[----:B0-----:R0:W3:Y:S01]  /*0190*/  LDG.E R5, desc[UR4][R4.64] ;  /* 0x0000000404057981 */ /* 0x0010e2000c1e1900 */
[----:B------:R-:W-:Y:S01]  /*01a0*/  HFMA2 R13, -RZ, RZ, 0.771484375, 0.21533203125 ;  /* 0x3a2c32e4ff0d7431 */ /* 0x000fe200000001ff */
[----:B------:R-:W-:Y:S01]  /*01b0*/  BSSY.RECONVERGENT B0, `(.L_x_21) ;  /* 0x0000059000007945 */ /* 0x000fe20003800200 */
        /* <DEDUP_REMOVED lines=66> */
[----:B------:R-:W-:-:S04]  /*05e0*/  FSETP.NEU.AND P0, PT, |R0|, +INF , PT ;  /* 0x7f8000000000780b */ /* 0x000fc80003f0d200 */
[----:B------:R-:W-:Y:S01]  /*05f0*/  FSETP.NEU.AND P0, PT, R0, RZ, P0 ;  /* 0x000000ff0000720b */ /* 0x000fe2000070d000 */
[----:B------:R-:W0:Y:S03]  /*0600*/  FRND.TRUNC R8, R8 ;  /* 0x0000000800087307 */ /* 0x000e26000020d000 */
[----:B------:R-:W-:Y:S01]  /*0610*/  FSETP.GEU.OR P1, PT, R5, RZ, P0 ;  /* 0x000000ff0500720b */ /* 0x000fe2000072e400 */
[----:B0-----:R-:W-:-:S04]  /*0620*/  FADD R6, R8, R8 ;  /* 0x0000000808067221 */ /* 0x001fc80000000000 */
[----:B------:R-:W-:-:S04]  /*0630*/  FADD R9, R5, -R6 ;  /* 0x8000000605097221 */ /* 0x000fc80000000000 */
[----:B------:R-:W-:Y:S01]  /*0640*/  @!P0 FADD R6, R0, R0 ;  /* 0x0000000000068221 */ /* 0x000fe20000000000 */
[----:B------:R-:W-:-:S04]  /*0650*/  FSETP.NEU.AND P2, PT, |R9|, 1, !P0 ;  /* 0x3f8000000900780b */ /* 0x000fc8000474d200 */
[----:B------:R-:W-:-:S09]  /*0660*/  @!P1 LOP3.LUT R6, R6, 0x7f800000, RZ, 0x3c, !PT ;  /* 0x7f80000006069812 */ /* 0x000fd200078e3cff */
[----:B------:R-:W-:-:S04]  /*0670*/  @P2 LOP3.LUT R6, R6, 0x7fffffff, RZ, 0xc0, !PT ;  /* 0x7fffffff06062812 */ /* 0x000fc800078ec0ff */
[----:B------:R-:W-:Y:S01]  /*0680*/  @!P0 MOV R7, R6 ;  /* 0x0000000600078202 */ /* 0x000fe20000000f00 */
[----:B------:R-:W-:Y:S06]  /*0690*/  @!P0 BRA `(.L_x_22) ;  /* 0x0000000000288947 */ /* 0x000fec0003800000 */
        /* <DEDUP_REMOVED lines=10> */
.L_x_22:
[----:B------:R-:W-:Y:S05]  /*0740*/  BSYNC.RECONVERGENT B0 ;  /* 0x0000000000007941 */ /* 0x000fea0003800200 */
.L_x_21:
[----:B------:R-:W-:Y:S01]  /*0750*/  STG.E desc[UR4][R2.64], R7 ;  /* 0x0000000702007986 */ /* 0x000fe2000c101904 */
[----:B------:R-:W-:Y:S05]  /*0760*/  EXIT ;  /* 0x000000000000794d */ /* 0x000fea0003800000 */
.L_x_23:
        /* <DEDUP_REMOVED lines=9> */
.L_x_167:


//--------------------- .text.pow_vs_f64          --------------------------
	.section	.text.pow_vs_f64,"ax",@progbits
	.align	128
        .global         pow_vs_f64
        .type           pow_vs_f64,@function
        .size           pow_vs_f64,(.L_x_153 - pow_vs_f64)
        .other          pow_vs_f64,@"STO_CUDA_ENTRY STV_DEFAULT"
pow_vs_f64:
.text.pow_vs_f64:
        /* <DEDUP_REMOVED lines=23> */
[----:B0-----:R-:W2:Y:S01]  /*0170*/  LDG.E.64 R2, desc[UR4][R2.64] ;  /* 0x0000000402027981 */ /* 0x001ea2000c1e1b00 */
[----:B-1----:R-:W-:-:S05]  /*0180*/  IMAD.WIDE R4, R7, 0x8, R4 ;  /* 0x0000000807047825 */ /* 0x002fca00078e0204 */
[----:B------:R-:W3:Y:S01]  /*0190*/  LDG.E.64 R6, desc[UR4][R4.64] ;  /* 0x0000000404067981 */ /* 0x000ee2000c1e1b00 */
[----:B------:R-:W-:Y:S01]  /*01a0*/  BSSY.RECONVERGENT B0, `(.L_x_24) ;  /* 0x0000021000007945 */ /* 0x000fe20003800200 */
[----:B--2---:R-:W-:-:S04]  /*01b0*/  SHF.R.U32.HI R0, RZ, 0x14, R3 ;  /* 0x00000014ff007819 */ /* 0x004fc80000011603 */
[----:B------:R-:W-:-:S05]  /*01c0*/  LOP3.LUT R0, R0, 0x7ff, RZ, 0xc0, !PT ;  /* 0x000007ff00007812 */ /* 0x000fca00078ec0ff */
[----:B------:R-:W-:Y:S01]  /*01d0*/  VIADD R9, R0, 0xfffffc0c ;  /* 0xfffffc0c00097836 */ /* 0x000fe20000000000 */
[----:B---3--:R-:W-:-:S04]  /*01e0*/  DSETP.NEU.AND P2, PT, R6, RZ, PT ;  /* 0x000000ff0600722a */ /* 0x008fc80003f4d000 */
[CC--:B------:R-:W-:Y:S02]  /*01f0*/  SHF.L.U32 R0, R2.reuse, R9.reuse, RZ ;  /* 0x0000000902007219 */ /* 0x0c0fe400000006ff */
[----:B------:R-:W-:Y:S02]  /*0200*/  SHF.L.U64.HI R9, R2, R9, R3 ;  /* 0x0000000902097219 */ /* 0x000fe40000010203 */
[----:B------:R-:W-:Y:S02]  /*0210*/  ISETP.NE.U32.AND P0, PT, R0, RZ, PT ;  /* 0x000000ff0000720c */ /* 0x000fe40003f05070 */
[----:B------:R-:W-:Y:S02]  /*0220*/  ISETP.GE.OR P3, PT, R3, RZ, P2 ;  /* 0x000000ff0300720c */ /* 0x000fe40001766670 */
[----:B------:R-:W-:-:S04]  /*0230*/  ISETP.NE.AND.EX P0, PT, R9, -0x80000000, PT, P0 ;  /* 0x800000000900780c */ /* 0x000fc80003f05300 */
[----:B------:R-:W-:Y:S01]  /*0240*/  PLOP3.LUT P1, PT, P0, PT, PT, 0x8, 0x80 ;  /* 0x000000000080781c */ /* 0x000fe2000072e170 */
[----:B------:R-:W-:-:S08]  /*0250*/  @!P2 IMAD.MOV.U32 R8, RZ, RZ, RZ ;  /* 0x000000ffff08a224 */ /* 0x000fd000078e00ff */
[----:B------:R-:W-:-:S06]  /*0260*/  @!P2 DSETP.NEU.AND P1, PT, |R2|, 0.5, !P0 ;  /* 0x3fe000000200a42a */ /* 0x000fcc000472d200 */
[----:B------:R-:W-:-:S04]  /*0270*/  @!P2 SEL R9, R7, RZ, P1 ;  /* 0x000000ff0709a207 */ /* 0x000fc80000800000 */
[----:B------:R-:W-:Y:S01]  /*0280*/  @!P3 LOP3.LUT R9, R9, 0x7ff00000, RZ, 0xfc, !PT ;  /* 0x7ff000000909b812 */ /* 0x000fe200078efcff */
[----:B------:R-:W-:Y:S06]  /*0290*/  @!P2 BRA `(.L_x_25) ;  /* 0x000000000044a947 */ /* 0x000fec0003800000 */
[----:B------:R-:W-:Y:S01]  /*02a0*/  DADD R14, -RZ, |R6| ;  /* 0x00000000ff0e7229 */ /* 0x000fe20000000506 */
[----:B------:R-:W-:Y:S01]  /*02b0*/  BSSY.RECONVERGENT B1, `(.L_x_26) ;  /* 0x0000003000017945 */ /* 0x000fe20003800200 */
[----:B------:R-:W-:-:S09]  /*02c0*/  MOV R0, 0x2e0 ;  /* 0x000002e000007802 */ /* 0x000fd20000000f00 */
[----:B------:R-:W-:Y:S05]  /*02d0*/  CALL.REL.NOINC `($pow_vs_f64$__internal_accurate_pow) ;  /* 0x0000000000d47944 */ /* 0x000fea0003c00000 */
[----:B------:R-:W-:Y:S05]  /*02e0*/  BSYNC.RECONVERGENT B1 ;  /* 0x0000000000017941 */ /* 0x000fea0003800200 */
.L_x_26:
        /* <DEDUP_REMOVED lines=12> */
.L_x_25:
[----:B------:R-:W-:Y:S05]  /*03b0*/  BSYNC.RECONVERGENT B0 ;  /* 0x0000000000007941 */ /* 0x000fea0003800200 */
.L_x_24:
        /* <DEDUP_REMOVED lines=19> */
.L_x_29:
        /* <DEDUP_REMOVED lines=11> */
.L_x_28:
[----:B------:R-:W-:Y:S05]  /*05a0*/  BSYNC.RECONVERGENT B0 ;  /* 0x0000000000007941 */ /* 0x000fea0003800200 */
.L_x_27:
        /* <DEDUP_REMOVED lines=8> */
        .type           $pow_vs_f64$__internal_accurate_pow,@function
        .size           $pow_vs_f64$__internal_accurate_pow,(.L_x_153 - $pow_vs_f64$__internal_accurate_pow)
$pow_vs_f64$__internal_accurate_pow:
        /* <DEDUP_REMOVED lines=167> */
.L_x_30:
[----:B------:R-:W-:Y:S02]  /*10a0*/  DFMA R14, R14, R8, R8 ;  /* 0x000000080e0e722b */ /* 0x000fe40000000008 */
[----:B------:R-:W-:-:S08]  /*10b0*/  DSETP.NEU.AND P0, PT, |R8|, +INF , PT ;  /* 0x7ff000000800742a */ /* 0x000fd00003f0d200 */
[----:B------:R-:W-:Y:S01]  /*10c0*/  FSEL R13, R8, R14, !P0 ;  /* 0x0000000e080d7208 */ /* 0x000fe20004000000 */
[----:B------:R-:W-:Y:S01]  /*10d0*/  IMAD.MOV.U32 R8, RZ, RZ, R0 ;  /* 0x000000ffff087224 */ /* 0x000fe200078e0000 */
[----:B------:R-:W-:Y:S01]  /*10e0*/  FSEL R14, R9, R15, !P0 ;  /* 0x0000000f090e7208 */ /* 0x000fe20004000000 */
[----:B------:R-:W-:-:S04]  /*10f0*/  IMAD.MOV.U32 R9, RZ, RZ, 0x0 ;  /* 0x00000000ff097424 */ /* 0x000fc800078e00ff */
[----:B------:R-:W-:Y:S05]  /*1100*/  RET.REL.NODEC R8 `(pow_vs_f64) ;  /* 0xffffffec08bc7950 */ /* 0x000fea0003c3ffff */
.L_x_31:
        /* <DEDUP_REMOVED lines=15> */
.L_x_153:


//--------------------- .text.pow_vv_f32          --------------------------
	.section	.text.pow_vv_f32,"ax",@progbits
	.align	128
        .global         pow_vv_f32
        .type           pow_vv_f32,@function
        .size           pow_vv_f32,(.L_x_169 - pow_vv_f32)
        .other          pow_vv_f32,@"STO_CUDA_ENTRY STV_DEFAULT"
pow_vv_f32:
.text.pow_vv_f32:
        /* <DEDUP_REMOVED lines=24> */
[----:B-1----:R-:W3:Y:S01]  /*0180*/  LDG.E R0, desc[UR4][R2.64] ;  /* 0x0000000402007981 */ /* 0x002ee2000c1e1900 */
[----:B--2---:R-:W-:-:S06]  /*0190*/  IMAD.WIDE R4, R7, 0x4, R4 ;  /* 0x0000000407047825 */ /* 0x004fcc00078e0204 */
[----:B------:R0:W2:Y:S01]  /*01a0*/  LDG.E R5, desc[UR4][R4.64] ;  /* 0x0000000404057981 */ /* 0x0000a2000c1e1900 */
[----:B------:R-:W-:Y:S01]  /*01b0*/  HFMA2 R13, -RZ, RZ, 0.771484375, 0.21533203125 ;  /* 0x3a2c32e4ff0d7431 */ /* 0x000fe200000001ff */
[----:B------:R-:W-:Y:S01]  /*01c0*/  BSSY.RECONVERGENT B0, `(.L_x_32) ;  /* 0x0000059000007945 */ /* 0x000fe20003800200 */
[C---:B---3--:R-:W-:Y:S01]  /*01d0*/  FMUL R7, |R0|.reuse, 16777216 ;  /* 0x4b80000000077820 */ /* 0x048fe20000400200 */
        /* <DEDUP_REMOVED lines=32> */
[----:B--2---:R-:W-:Y:S01]  /*03e0*/  FMUL R8, R5, R4 ;  /* 0x0000000405087220 */ /* 0x004fe20000400000 */
        /* <DEDUP_REMOVED lines=54> */
.L_x_33:
[----:B------:R-:W-:Y:S05]  /*0750*/  BSYNC.RECONVERGENT B0 ;  /* 0x0000000000007941 */ /* 0x000fea0003800200 */
.L_x_32:
[----:B------:R-:W-:Y:S01]  /*0760*/  STG.E desc[UR4][R2.64], R7 ;  /* 0x0000000702007986 */ /* 0x000fe2000c101904 */
[----:B------:R-:W-:Y:S05]  /*0770*/  EXIT ;  /* 0x000000000000794d */ /* 0x000fea0003800000 */
.L_x_34:
        /* <DEDUP_REMOVED lines=16> */
.L_x_169:


//--------------------- .text.pow_vv_f64          --------------------------
	.section	.text.pow_vv_f64,"ax",@progbits
	.align	128
        .global         pow_vv_f64
        .type           pow_vv_f64,@function
        .size           pow_vv_f64,(.L_x_154 - pow_vv_f64)
        .other          pow_vv_f64,@"STO_CUDA_ENTRY STV_DEFAULT"
pow_vv_f64:
.text.pow_vv_f64:
        /* <DEDUP_REMOVED lines=23> */
[----:B0-----:R-:W-:-:S06]  /*0170*/  IMAD.WIDE R2, R7, 0x8, R2 ;  /* 0x0000000807027825 */ /* 0x001fcc00078e0202 */
[----:B-1----:R-:W3:Y:S01]  /*0180*/  LDG.E.64 R2, desc[UR4][R2.64] ;  /* 0x0000000402027981 */ /* 0x002ee2000c1e1b00 */
[----:B--2---:R-:W-:-:S05]  /*0190*/  IMAD.WIDE R4, R7, 0x8, R4 ;  /* 0x0000000807047825 */ /* 0x004fca00078e0204 */
[----:B------:R-:W2:Y:S01]  /*01a0*/  LDG.E.64 R6, desc[UR4][R4.64] ;  /* 0x0000000404067981 */ /* 0x000ea2000c1e1b00 */
[----:B------:R-:W-:Y:S01]  /*01b0*/  BSSY.RECONVERGENT B0, `(.L_x_35) ;  /* 0x0000021000007945 */ /* 0x000fe20003800200 */
[----:B---3--:R-:W-:-:S04]  /*01c0*/  SHF.R.U32.HI R0, RZ, 0x14, R3 ;  /* 0x00000014ff007819 */ /* 0x008fc80000011603 */
[----:B------:R-:W-:Y:S01]  /*01d0*/  LOP3.LUT R0, R0, 0x7ff, RZ, 0xc0, !PT ;  /* 0x000007ff00007812 */ /* 0x000fe200078ec0ff */
[----:B--2---:R-:W-:-:S04]  /*01e0*/  DSETP.NEU.AND P2, PT, R6, RZ, PT ;  /* 0x000000ff0600722a */ /* 0x004fc80003f4d000 */
[----:B------:R-:W-:Y:S02]  /*01f0*/  VIADD R9, R0, 0xfffffc0c ;  /* 0xfffffc0c00097836 */ /* 0x000fe40000000000 */
[----:B------:R-:W-:-:S03]  /*0200*/  ISETP.GE.OR P3, PT, R3, RZ, P2 ;  /* 0x000000ff0300720c */ /* 0x000fc60001766670 */
[CC--:B------:R-:W-:Y:S02]  /*0210*/  SHF.L.U32 R0, R2.reuse, R9.reuse, RZ ;  /* 0x0000000902007219 */ /* 0x0c0fe400000006ff */
[----:B------:R-:W-:Y:S02]  /*0220*/  SHF.L.U64.HI R9, R2, R9, R3 ;  /* 0x0000000902097219 */ /* 0x000fe40000010203 */
[----:B------:R-:W-:Y:S01]  /*0230*/  ISETP.NE.U32.AND P0, PT, R0, RZ, PT ;  /* 0x000000ff0000720c */ /* 0x000fe20003f05070 */
[----:B------:R-:W-:-:S03]  /*0240*/  @!P2 IMAD.MOV.U32 R8, RZ, RZ, RZ ;  /* 0x000000ffff08a224 */ /* 0x000fc600078e00ff */
[----:B------:R-:W-:-:S04]  /*0250*/  ISETP.NE.AND.EX P0, PT, R9, -0x80000000, PT, P0 ;  /* 0x800000000900780c */ /* 0x000fc80003f05300 */
[----:B------:R-:W-:-:S09]  /*0260*/  PLOP3.LUT P1, PT, P0, PT, PT, 0x8, 0x80 ;  /* 0x000000000080781c */ /* 0x000fd2000072e170 */
[----:B------:R-:W-:-:S06]  /*0270*/  @!P2 DSETP.NEU.AND P1, PT, |R2|, 0.5, !P0 ;  /* 0x3fe000000200a42a */ /* 0x000fcc000472d200 */
[----:B------:R-:W-:-:S04]  /*0280*/  @!P2 SEL R9, R7, RZ, P1 ;  /* 0x000000ff0709a207 */ /* 0x000fc80000800000 */
[----:B------:R-:W-:Y:S01]  /*0290*/  @!P3 LOP3.LUT R9, R9, 0x7ff00000, RZ, 0xfc, !PT ;  /* 0x7ff000000909b812 */ /* 0x000fe200078efcff */
[----:B------:R-:W-:Y:S06]  /*02a0*/  @!P2 BRA `(.L_x_36) ;  /* 0x000000000044a947 */ /* 0x000fec0003800000 */
[----:B------:R-:W-:Y:S01]  /*02b0*/  DADD R14, -RZ, |R6| ;  /* 0x00000000ff0e7229 */ /* 0x000fe20000000506 */
[----:B------:R-:W-:Y:S01]  /*02c0*/  BSSY.RECONVERGENT B1, `(.L_x_37) ;  /* 0x0000003000017945 */ /* 0x000fe20003800200 */
[----:B------:R-:W-:-:S09]  /*02d0*/  MOV R0, 0x2f0 ;  /* 0x000002f000007802 */ /* 0x000fd20000000f00 */
[----:B------:R-:W-:Y:S05]  /*02e0*/  CALL.REL.NOINC `($pow_vv_f64$__internal_accurate_pow) ;  /* 0x0000000000d47944 */ /* 0x000fea0003c00000 */
[----:B------:R-:W-:Y:S05]  /*02f0*/  BSYNC.RECONVERGENT B1 ;  /* 0x0000000000017941 */ /* 0x000fea0003800200 */
.L_x_37:
        /* <DEDUP_REMOVED lines=12> */
.L_x_36:
[----:B------:R-:W-:Y:S05]  /*03c0*/  BSYNC.RECONVERGENT B0 ;  /* 0x0000000000007941 */ /* 0x000fea0003800200 */
.L_x_35:
        /* <DEDUP_REMOVED lines=19> */
.L_x_40:
        /* <DEDUP_REMOVED lines=11> */
.L_x_39:
[----:B------:R-:W-:Y:S05]  /*05b0*/  BSYNC.RECONVERGENT B0 ;  /* 0x0000000000007941 */ /* 0x000fea0003800200 */
.L_x_38:
        /* <DEDUP_REMOVED lines=8> */
        .type           $pow_vv_f64$__internal_accurate_pow,@function
        .size           $pow_vv_f64$__internal_accurate_pow,(.L_x_154 - $pow_vv_f64$__internal_accurate_pow)
$pow_vv_f64$__internal_accurate_pow:
        /* <DEDUP_REMOVED lines=167> */
.L_x_41:
[----:B------:R-:W-:Y:S02]  /*10b0*/  DFMA R14, R14, R8, R8 ;  /* 0x000000080e0e722b */ /* 0x000fe40000000008 */
[----:B------:R-:W-:-:S08]  /*10c0*/  DSETP.NEU.AND P0, PT, |R8|, +INF , PT ;  /* 0x7ff000000800742a */ /* 0x000fd00003f0d200 */
[----:B------:R-:W-:Y:S01]  /*10d0*/  FSEL R13, R8, R14, !P0 ;  /* 0x0000000e080d7208 */ /* 0x000fe20004000000 */
[----:B------:R-:W-:Y:S01]  /*10e0*/  IMAD.MOV.U32 R8, RZ, RZ, R0 ;  /* 0x000000ffff087224 */ /* 0x000fe200078e0000 */
[----:B------:R-:W-:Y:S01]  /*10f0*/  FSEL R14, R9, R15, !P0 ;  /* 0x0000000f090e7208 */ /* 0x000fe20004000000 */
[----:B------:R-:W-:-:S04]  /*1100*/  IMAD.MOV.U32 R9, RZ, RZ, 0x0 ;  /* 0x00000000ff097424 */ /* 0x000fc800078e00ff */
[----:B------:R-:W-:Y:S05]  /*1110*/  RET.REL.NODEC R8 `(pow_vv_f64) ;  /* 0xffffffec08b87950 */ /* 0x000fea0003c3ffff */
.L_x_42:
        /* <DEDUP_REMOVED lines=14> */
.L_x_154:


//--------------------- .text.div_ss_f32          --------------------------
	.section	.text.div_ss_f32,"ax",@progbits
	.align	128
        .global         div_ss_f32
        .type           div_ss_f32,@function
        .size           div_ss_f32,(.L_x_155 - div_ss_f32)
        .other          div_ss_f32,@"STO_CUDA_ENTRY STV_DEFAULT"
div_ss_f32:
.text.div_ss_f32:
        /* <DEDUP_REMOVED lines=23> */
[----:B0-----:R-:W2:Y:S04]  /*0170*/  LDG.E R5, desc[UR4][R4.64] ;  /* 0x0000000404057981 */ /* 0x001ea8000c1e1900 */
[----:B-1----:R-:W3:Y:S01]  /*0180*/  LDG.E R0, desc[UR4][R2.64] ;  /* 0x0000000402007981 */ /* 0x002ee2000c1e1900 */
[----:B--2---:R-:W0:Y:S08]  /*0190*/  MUFU.RCP R6, R5 ;  /* 0x0000000500067308 */ /* 0x004e300000001000 */
[----:B---3--:R-:W1:Y:S01]  /*01a0*/  FCHK P0, R0, R5 ;  /* 0x0000000500007302 */ /* 0x008e620000000000 */
[----:B0-----:R-:W-:-:S04]  /*01b0*/  FFMA R7, -R5, R6, 1 ;  /* 0x3f80000005077423 */ /* 0x001fc80000000106 */
[----:B------:R-:W-:-:S04]  /*01c0*/  FFMA R7, R6, R7, R6 ;  /* 0x0000000706077223 */ /* 0x000fc80000000006 */
[----:B------:R-:W-:-:S04]  /*01d0*/  FFMA R6, R0, R7, RZ ;  /* 0x0000000700067223 */ /* 0x000fc800000000ff */
[----:B------:R-:W-:-:S04]  /*01e0*/  FFMA R8, -R5, R6, R0 ;  /* 0x0000000605087223 */ /* 0x000fc80000000100 */
[----:B------:R-:W-:Y:S01]  /*01f0*/  FFMA R7, R7, R8, R6 ;  /* 0x0000000807077223 */ /* 0x000fe20000000006 */
[----:B-1----:R-:W-:Y:S06]  /*0200*/  @!P0 BRA `(.L_x_43) ;  /* 0x0000000000088947 */ /* 0x002fec0003800000 */
[----:B------:R-:W-:-:S07]  /*0210*/  MOV R2, 0x230 ;  /* 0x0000023000027802 */ /* 0x000fce0000000f00 */
[----:B------:R-:W-:Y:S05]  /*0220*/  CALL.REL.NOINC `($__internal_0_$__cuda_sm3x_div_rn_noftz_f32_slowpath) ;  /* 0x00000000000c7944 */ /* 0x000fea0003c00000 */
.L_x_43:
[----:B------:R-:W0:Y:S02]  /*0230*/  LDC.64 R2, c[0x0][0x380] ;  /* 0x0000e000ff027b82 */ /* 0x000e240000000a00 */
[----:B0-----:R-:W-:Y:S01]  /*0240*/  STG.E desc[UR4][R2.64], R7 ;  /* 0x0000000702007986 */ /* 0x001fe2000c101904 */
[----:B------:R-:W-:Y:S05]  /*0250*/  EXIT ;  /* 0x000000000000794d */ /* 0x000fea0003800000 */
        .weak           $__internal_0_$__cuda_sm3x_div_rn_noftz_f32_slowpath
        .type           $__internal_0_$__cuda_sm3x_div_rn_noftz_f32_slowpath,@function
        .size           $__internal_0_$__cuda_sm3x_div_rn_noftz_f32_slowpath,(.L_x_155 - $__internal_0_$__cuda_sm3x_div_rn_noftz_f32_slowpath)
$__internal_0_$__cuda_sm3x_div_rn_noftz_f32_slowpath:
[----:B------:R-:W-:Y:S01]  /*0260*/  SHF.R.U32.HI R4, RZ, 0x17, R5 ;  /* 0x00000017ff047819 */ /* 0x000fe20000011605 */
[--C-:B------:R-:W-:Y:S01]  /*0270*/  IMAD.MOV.U32 R7, RZ, RZ, R0.reuse ;  /* 0x000000ffff077224 */ /* 0x100fe200078e0000 */
[----:B------:R-:W-:Y:S02]  /*0280*/  SHF.R.U32.HI R3, RZ, 0x17, R0 ;  /* 0x00000017ff037819 */ /* 0x000fe40000011600 */
[----:B------:R-:W-:Y:S02]  /*0290*/  LOP3.LUT R6, R4, 0xff, RZ, 0xc0, !PT ;  /* 0x000000ff04067812 */ /* 0x000fe400078ec0ff */
[----:B------:R-:W-:-:S03]  /*02a0*/  LOP3.LUT R4, R3, 0xff, RZ, 0xc0, !PT ;  /* 0x000000ff03047812 */ /* 0x000fc600078ec0ff */
[----:B------:R-:W-:Y:S02]  /*02b0*/  VIADD R10, R6, 0xffffffff ;  /* 0xffffffff060a7836 */ /* 0x000fe40000000000 */
[----:B------:R-:W-:-:S03]  /*02c0*/  VIADD R9, R4, 0xffffffff ;  /* 0xffffffff04097836 */ /* 0x000fc60000000000 */
[----:B------:R-:W-:-:S04]  /*02d0*/  ISETP.GT.U32.AND P0, PT, R10, 0xfd, PT ;  /* 0x000000fd0a00780c */ /* 0x000fc80003f04070 */
[----:B------:R-:W-:-:S13]  /*02e0*/  ISETP.GT.U32.OR P0, PT, R9, 0xfd, P0 ;  /* 0x000000fd0900780c */ /* 0x000fda0000704470 */
[----:B------:R-:W-:Y:S01]  /*02f0*/  @!P0 IMAD.MOV.U32 R8, RZ, RZ, RZ ;  /* 0x000000ffff088224 */ /* 0x000fe200078e00ff */
[----:B------:R-:W-:Y:S06]  /*0300*/  @!P0 BRA `(.L_x_44) ;  /* 0x0000000000608947 */ /* 0x000fec0003800000 */
[----:B------:R-:W-:Y:S01]  /*0310*/  FSETP.GTU.FTZ.AND P0, PT, |R0|, +INF , PT ;  /* 0x7f8000000000780b */ /* 0x000fe20003f1c200 */
[----:B------:R-:W-:Y:S01]  /*0320*/  IMAD.MOV.U32 R3, RZ, RZ, R5 ;  /* 0x000000ffff037224 */ /* 0x000fe200078e0005 */
[----:B------:R-:W-:-:S04]  /*0330*/  FSETP.GTU.FTZ.AND P1, PT, |R5|, +INF , PT ;  /* 0x7f8000000500780b */ /* 0x000fc80003f3c200 */
[----:B------:R-:W-:-:S13]  /*0340*/  PLOP3.LUT P0, PT, P0, P1, PT, 0xf8, 0x8f ;  /* 0x00000000008f781c */ /* 0x000fda0000703f70 */
[----:B------:R-:W-:Y:S05]  /*0350*/  @P0 BRA `(.L_x_45) ;  /* 0x0000000400440947 */ /* 0x000fea0003800000 */
[----:B------:R-:W-:-:S13]  /*0360*/  LOP3.LUT P0, RZ, R5, 0x7fffffff, R7, 0xc8, !PT ;  /* 0x7fffffff05ff7812 */ /* 0x000fda000780c807 */
[----:B------:R-:W-:Y:S05]  /*0370*/  @!P0 BRA `(.L_x_46) ;  /* 0x0000000400348947 */ /* 0x000fea0003800000 */
[C---:B------:R-:W-:Y:S02]  /*0380*/  FSETP.NEU.FTZ.AND P2, PT, |R0|.reuse, +INF , PT ;  /* 0x7f8000000000780b */ /* 0x040fe40003f5d200 */
[----:B------:R-:W-:Y:S02]  /*0390*/  FSETP.NEU.FTZ.AND P1, PT, |R3|, +INF , PT ;  /* 0x7f8000000300780b */ /* 0x000fe40003f3d200 */
[----:B------:R-:W-:-:S11]  /*03a0*/  FSETP.NEU.FTZ.AND P0, PT, |R0|, +INF , PT ;  /* 0x7f8000000000780b */ /* 0x000fd60003f1d200 */
[----:B------:R-:W-:Y:S05]  /*03b0*/  @!P1 BRA !P2, `(.L_x_46) ;  /* 0x0000000400249947 */ /* 0x000fea0005000000 */
[----:B------:R-:W-:-:S04]  /*03c0*/  LOP3.LUT P2, RZ, R7, 0x7fffffff, RZ, 0xc0, !PT ;  /* 0x7fffffff07ff7812 */ /* 0x000fc8000784c0ff */
[----:B------:R-:W-:-:S13]  /*03d0*/  PLOP3.LUT P1, PT, P1, P2, PT, 0x2f, 0xf2 ;  /* 0x0000000000f2781c */ /* 0x000fda0000f24577 */
[----:B------:R-:W-:Y:S05]  /*03e0*/  @P1 BRA `(.L_x_47) ;  /* 0x0000000400101947 */ /* 0x000fea0003800000 */
[----:B------:R-:W-:-:S04]  /*03f0*/  LOP3.LUT P1, RZ, R5, 0x7fffffff, RZ, 0xc0, !PT ;  /* 0x7fffffff05ff7812 */ /* 0x000fc8000782c0ff */
[----:B------:R-:W-:-:S13]  /*0400*/  PLOP3.LUT P0, PT, P0, P1, PT, 0x2f, 0xf2 ;  /* 0x0000000000f2781c */ /* 0x000fda0000702577 */
[----:B------:R-:W-:Y:S05]  /*0410*/  @P0 BRA `(.L_x_48) ;  /* 0x0000000000f80947 */ /* 0x000fea0003800000 */
[----:B------:R-:W-:Y:S02]  /*0420*/  ISETP.GE.AND P0, PT, R9, RZ, PT ;  /* 0x000000ff0900720c */ /* 0x000fe40003f06270 */
[----:B------:R-:W-:-:S11]  /*0430*/  ISETP.GE.AND P1, PT, R10, RZ, PT ;  /* 0x000000ff0a00720c */ /* 0x000fd60003f26270 */
[----:B------:R-:W-:Y:S02]  /*0440*/  @P0 IMAD.MOV.U32 R8, RZ, RZ, RZ ;  /* 0x000000ffff080224 */ /* 0x000fe400078e00ff */
[----:B------:R-:W-:Y:S01]  /*0450*/  @!P0 FFMA R7, R0, 1.84467440737095516160e+19, RZ ;  /* 0x5f80000000078823 */ /* 0x000fe200000000ff */
[----:B------:R-:W-:Y:S02]  /*0460*/  @!P0 IMAD.MOV.U32 R8, RZ, RZ, -0x40 ;  /* 0xffffffc0ff088424 */ /* 0x000fe400078e00ff */
[----:B------:R-:W-:Y:S02]  /*0470*/  @!P1 FFMA R5, R3, 1.84467440737095516160e+19, RZ ;  /* 0x5f80000003059823 */ /* 0x000fe400000000ff */
[----:B------:R-:W-:-:S07]  /*0480*/  @!P1 VIADD R8, R8, 0x40 ;  /* 0x0000004008089836 */ /* 0x000fce0000000000 */
.L_x_44:
[----:B------:R-:W-:Y:S01]  /*0490*/  LEA R0, R6, 0xc0800000, 0x17 ;  /* 0xc080000006007811 */ /* 0x000fe200078eb8ff */
[----:B------:R-:W-:-:S04]  /*04a0*/  VIADD R4, R4, 0xffffff81 ;  /* 0xffffff8104047836 */ /* 0x000fc80000000000 */
[----:B------:R-:W-:Y:S02]  /*04b0*/  IMAD.IADD R5, R5, 0x1, -R0 ;  /* 0x0000000105057824 */ /* 0x000fe400078e0a00 */
[----:B------:R-:W-:Y:S02]  /*04c0*/  IMAD R0, R4, -0x800000, R7 ;  /* 0xff80000004007824 */ /* 0x000fe400078e0207 */
[----:B------:R-:W0:Y:S01]  /*04d0*/  MUFU.RCP R3, R5 ;  /* 0x0000000500037308 */ /* 0x000e220000001000 */
[----:B------:R-:W-:-:S04]  /*04e0*/  FADD.FTZ R9, -R5, -RZ ;  /* 0x800000ff05097221 */ /* 0x000fc80000010100 */
[----:B0-----:R-:W-:-:S04]  /*04f0*/  FFMA R10, R3, R9, 1 ;  /* 0x3f800000030a7423 */ /* 0x001fc80000000009 */
[----:B------:R-:W-:-:S04]  /*0500*/  FFMA R12, R3, R10, R3 ;  /* 0x0000000a030c7223 */ /* 0x000fc80000000003 */
[----:B------:R-:W-:-:S04]  /*0510*/  FFMA R3, R0, R12, RZ ;  /* 0x0000000c00037223 */ /* 0x000fc800000000ff */
[----:B------:R-:W-:-:S04]  /*0520*/  FFMA R10, R9, R3, R0 ;  /* 0x00000003090a7223 */ /* 0x000fc80000000000 */
[----:B------:R-:W-:Y:S01]  /*0530*/  FFMA R11, R12, R10, R3 ;  /* 0x0000000a0c0b7223 */ /* 0x000fe20000000003 */
[----:B------:R-:W-:-:S03]  /*0540*/  IADD3 R3, PT, PT, R4, 0x7f, -R6 ;  /* 0x0000007f04037810 */ /* 0x000fc60007ffe806 */
[----:B------:R-:W-:Y:S02]  /*0550*/  FFMA R10, R9, R11, R0 ;  /* 0x0000000b090a7223 */ /* 0x000fe40000000000 */
[----:B------:R-:W-:Y:S02]  /*0560*/  IMAD.IADD R3, R3, 0x1, R8 ;  /* 0x0000000103037824 */ /* 0x000fe400078e0208 */
[----:B------:R-:W-:-:S05]  /*0570*/  FFMA R7, R12, R10, R11 ;  /* 0x0000000a0c077223 */ /* 0x000fca000000000b */
[----:B------:R-:W-:-:S04]  /*0580*/  SHF.R.U32.HI R0, RZ, 0x17, R7 ;  /* 0x00000017ff007819 */ /* 0x000fc80000011607 */
[----:B------:R-:W-:-:S05]  /*0590*/  LOP3.LUT R0, R0, 0xff, RZ, 0xc0, !PT ;  /* 0x000000ff00007812 */ /* 0x000fca00078ec0ff */
[----:B------:R-:W-:-:S04]  /*05a0*/  IMAD.IADD R6, R0, 0x1, R3 ;  /* 0x0000000100067824 */ /* 0x000fc800078e0203 */
[----:B------:R-:W-:-:S05]  /*05b0*/  VIADD R0, R6, 0xffffffff ;  /* 0xffffffff06007836 */ /* 0x000fca0000000000 */
[----:B------:R-:W-:-:S13]  /*05c0*/  ISETP.GE.U32.AND P0, PT, R0, 0xfe, PT ;  /* 0x000000fe0000780c */ /* 0x000fda0003f06070 */
[----:B------:R-:W-:Y:S05]  /*05d0*/  @!P0 BRA `(.L_x_49) ;  /* 0x0000000000808947 */ /* 0x000fea0003800000 */
[----:B------:R-:W-:-:S13]  /*05e0*/  ISETP.GT.AND P0, PT, R6, 0xfe, PT ;  /* 0x000000fe0600780c */ /* 0x000fda0003f04270 */
[----:B------:R-:W-:Y:S05]  /*05f0*/  @P0 BRA `(.L_x_50) ;  /* 0x00000000006c0947 */ /* 0x000fea0003800000 */
[----:B------:R-:W-:-:S13]  /*0600*/  ISETP.GE.AND P0, PT, R6, 0x1, PT ;  /* 0x000000010600780c */ /* 0x000fda0003f06270 */
[----:B------:R-:W-:Y:S05]  /*0610*/  @P0 BRA `(.L_x_51) ;  /* 0x0000000000980947 */ /* 0x000fea0003800000 */
[----:B------:R-:W-:Y:S02]  /*0620*/  ISETP.GE.AND P0, PT, R6, -0x18, PT ;  /* 0xffffffe80600780c */ /* 0x000fe40003f06270 */
[----:B------:R-:W-:-:S11]  /*0630*/  LOP3.LUT R7, R7, 0x80000000, RZ, 0xc0, !PT ;  /* 0x8000000007077812 */ /* 0x000fd600078ec0ff */
[----:B------:R-:W-:Y:S05]  /*0640*/  @!P0 BRA `(.L_x_51) ;  /* 0x00000000008c8947 */ /* 0x000fea0003800000 */
[-CC-:B------:R-:W-:Y:S01]  /*0650*/  FFMA.RZ R0, R12, R10.reuse, R11.reuse ;  /* 0x0000000a0c007223 */ /* 0x180fe2000000c00b */
[----:B------:R-:W-:Y:S02]  /*0660*/  VIADD R5, R6, 0x20 ;  /* 0x0000002006057836 */ /* 0x000fe40000000000 */
[-CC-:B------:R-:W-:Y:S01]  /*0670*/  FFMA.RM R3, R12, R10.reuse, R11.reuse ;  /* 0x0000000a0c037223 */ /* 0x180fe2000000400b */
[----:B------:R-:W-:Y:S02]  /*0680*/  ISETP.NE.AND P2, PT, R6, RZ, PT ;  /* 0x000000ff0600720c */ /* 0x000fe40003f45270 */
[----:B------:R-:W-:Y:S01]  /*0690*/  LOP3.LUT R4, R0, 0x7fffff, RZ, 0xc0, !PT ;  /* 0x007fffff00047812 */ /* 0x000fe200078ec0ff */
[----:B------:R-:W-:Y:S01]  /*06a0*/  FFMA.RP R0, R12, R10, R11 ;  /* 0x0000000a0c007223 */ /* 0x000fe2000000800b */
[----:B------:R-:W-:Y:S01]  /*06b0*/  ISETP.NE.AND P1, PT, R6, RZ, PT ;  /* 0x000000ff0600720c */ /* 0x000fe20003f25270 */
[----:B------:R-:W-:Y:S01]  /*06c0*/  IMAD.MOV R6, RZ, RZ, -R6 ;  /* 0x000000ffff067224 */ /* 0x000fe200078e0a06 */
[----:B------:R-:W-:-:S02]  /*06d0*/  LOP3.LUT R4, R4, 0x800000, RZ, 0xfc, !PT ;  /* 0x0080000004047812 */ /* 0x000fc400078efcff */
[----:B------:R-:W-:Y:S02]  /*06e0*/  FSETP.NEU.FTZ.AND P0, PT, R0, R3, PT ;  /* 0x000000030000720b */ /* 0x000fe40003f1d000 */
[----:B------:R-:W-:Y:S02]  /*06f0*/  SHF.L.U32 R5, R4, R5, RZ ;  /* 0x0000000504057219 */ /* 0x000fe400000006ff */
[----:B------:R-:W-:Y:S02]  /*0700*/  SEL R3, R6, RZ, P2 ;  /* 0x000000ff06037207 */ /* 0x000fe40001000000 */
[----:B------:R-:W-:Y:S02]  /*0710*/  ISETP.NE.AND P1, PT, R5, RZ, P1 ;  /* 0x000000ff0500720c */ /* 0x000fe40000f25270 */
[----:B------:R-:W-:Y:S02]  /*0720*/  SHF.R.U32.HI R3, RZ, R3, R4 ;  /* 0x00000003ff037219 */ /* 0x000fe40000011604 */
[----:B------:R-:W-:-:S02]  /*0730*/  PLOP3.LUT P0, PT, P0, P1, PT, 0xf8, 0x8f ;  /* 0x00000000008f781c */ /* 0x000fc40000703f70 */
[----:B------:R-:W-:Y:S02]  /*0740*/  SHF.R.U32.HI R5, RZ, 0x1, R3 ;  /* 0x00000001ff057819 */ /* 0x000fe40000011603 */
[----:B------:R-:W-:-:S04]  /*0750*/  SEL R0, RZ, 0x1, !P0 ;  /* 0x00000001ff007807 */ /* 0x000fc80004000000 */
[----:B------:R-:W-:-:S04]  /*0760*/  LOP3.LUT R0, R0, 0x1, R5, 0xf8, !PT ;  /* 0x0000000100007812 */ /* 0x000fc800078ef805 */
[----:B------:R-:W-:-:S05]  /*0770*/  LOP3.LUT R0, R0, R3, RZ, 0xc0, !PT ;  /* 0x0000000300007212 */ /* 0x000fca00078ec0ff */
[----:B------:R-:W-:-:S05]  /*0780*/  IMAD.IADD R0, R5, 0x1, R0 ;  /* 0x0000000105007824 */ /* 0x000fca00078e0200 */
[----:B------:R-:W-:Y:S01]  /*0790*/  LOP3.LUT R7, R0, R7, RZ, 0xfc, !PT ;  /* 0x0000000700077212 */ /* 0x000fe200078efcff */
[----:B------:R-:W-:Y:S06]  /*07a0*/  BRA `(.L_x_51) ;  /* 0x0000000000347947 */ /* 0x000fec0003800000 */
.L_x_50:
[----:B------:R-:W-:-:S04]  /*07b0*/  LOP3.LUT R7, R7, 0x80000000, RZ, 0xc0, !PT ;  /* 0x8000000007077812 */ /* 0x000fc800078ec0ff */
[----:B------:R-:W-:Y:S01]  /*07c0*/  LOP3.LUT R7, R7, 0x7f800000, RZ, 0xfc, !PT ;  /* 0x7f80000007077812 */ /* 0x000fe200078efcff */
[----:B------:R-:W-:Y:S06]  /*07d0*/  BRA `(.L_x_51) ;  /* 0x0000000000287947 */ /* 0x000fec0003800000 */
.L_x_49:
[----:B------:R-:W-:Y:S01]  /*07e0*/  IMAD R7, R3, 0x800000, R7 ;  /* 0x0080000003077824 */ /* 0x000fe200078e0207 */
[----:B------:R-:W-:Y:S06]  /*07f0*/  BRA `(.L_x_51) ;  /* 0x0000000000207947 */ /* 0x000fec0003800000 */
.L_x_48:
[----:B------:R-:W-:-:S04]  /*0800*/  LOP3.LUT R7, R5, 0x80000000, R7, 0x48, !PT ;  /* 0x8000000005077812 */ /* 0x000fc800078e4807 */
[----:B------:R-:W-:Y:S01]  /*0810*/  LOP3.LUT R7, R7, 0x7f800000, RZ, 0xfc, !PT ;  /* 0x7f80000007077812 */ /* 0x000fe200078efcff */
[----:B------:R-:W-:Y:S06]  /*0820*/  BRA `(.L_x_51) ;  /* 0x0000000000147947 */ /* 0x000fec0003800000 */
.L_x_47:
[----:B------:R-:W-:Y:S01]  /*0830*/  LOP3.LUT R7, R5, 0x80000000, R7, 0x48, !PT ;  /* 0x8000000005077812 */ /* 0x000fe200078e4807 */
[----:B------:R-:W-:Y:S06]  /*0840*/  BRA `(.L_x_51) ;  /* 0x00000000000c7947 */ /* 0x000fec0003800000 */
.L_x_46:
[----:B------:R-:W0:Y:S01]  /*0850*/  MUFU.RSQ R7, -QNAN ;  /* 0xffc0000000077908 */ /* 0x000e220000001400 */
[----:B------:R-:W-:Y:S05]  /*0860*/  BRA `(.L_x_51) ;  /* 0x0000000000047947 */ /* 0x000fea0003800000 */
.L_x_45:
[----:B------:R-:W-:-:S07]  /*0870*/  FADD.FTZ R7, R0, R3 ;  /* 0x0000000300077221 */ /* 0x000fce0000010000 */
.L_x_51:
[----:B------:R-:W-:-:S04]  /*0880*/  IMAD.MOV.U32 R3, RZ, RZ, 0x0 ;  /* 0x00000000ff037424 */ /* 0x000fc800078e00ff */
[----:B0-----:R-:W-:Y:S05]  /*0890*/  RET.REL.NODEC R2 `(div_ss_f32) ;  /* 0xfffffff402d87950 */ /* 0x001fea0003c3ffff */
.L_x_52:
        /* <DEDUP_REMOVED lines=14> */
.L_x_155:


//--------------------- .text.div_ss_f64          --------------------------
	.section	.text.div_ss_f64,"ax",@progbits
	.align	128
        .global         div_ss_f64
        .type           div_ss_f64,@function
        .size           div_ss_f64,(.L_x_156 - div_ss_f64)
        .other          div_ss_f64,@"STO_CUDA_ENTRY STV_DEFAULT"
div_ss_f64:
.text.div_ss_f64:
        /* <DEDUP_REMOVED lines=22> */
[----:B0-----:R-:W2:Y:S05]  /*0160*/  LDG.E.64 R6, desc[UR4][R6.64] ;  /* 0x0000000406067981 */ /* 0x001eaa000c1e1b00 */
[----:B------:R-:W0:Y:S02]  /*0170*/  LDC.64 R4, c[0x0][0x380] ;  /* 0x0000e000ff047b82 */ /* 0x000e240000000a00 */
[----:B0-----:R-:W3:Y:S01]  /*0180*/  LDG.E.64 R4, desc[UR4][R4.64] ;  /* 0x0000000404047981 */ /* 0x001ee2000c1e1b00 */
[----:B------:R-:W-:Y:S01]  /*0190*/  IMAD.MOV.U32 R2, RZ, RZ, 0x1 ;  /* 0x00000001ff027424 */ /* 0x000fe200078e00ff */
[----:B--2---:R-:W0:Y:S05]  /*01a0*/  MUFU.RCP64H R3, R7 ;  /* 0x0000000700037308 */ /* 0x004e2a0000001800 */
[----:B0-----:R-:W-:-:S08]  /*01b0*/  DFMA R8, -R6, R2, 1 ;  /* 0x3ff000000608742b */ /* 0x001fd00000000102 */
[----:B------:R-:W-:Y:S01]  /*01c0*/  DFMA R8, R8, R8, R8 ;  /* 0x000000080808722b */ /* 0x000fe20000000008 */
[----:B---3--:R-:W-:-:S07]  /*01d0*/  FSETP.GEU.AND P1, PT, |R5|, 6.5827683646048100446e-37, PT ;  /* 0x036000000500780b */ /* 0x008fce0003f2e200 */
[----:B------:R-:W-:-:S08]  /*01e0*/  DFMA R8, R2, R8, R2 ;  /* 0x000000080208722b */ /* 0x000fd00000000002 */
[----:B------:R-:W-:-:S08]  /*01f0*/  DFMA R2, -R6, R8, 1 ;  /* 0x3ff000000602742b */ /* 0x000fd00000000108 */
[----:B------:R-:W-:-:S08]  /*0200*/  DFMA R2, R8, R2, R8 ;  /* 0x000000020802722b */ /* 0x000fd00000000008 */
[----:B------:R-:W-:-:S08]  /*0210*/  DMUL R8, R4, R2 ;  /* 0x0000000204087228 */ /* 0x000fd00000000000 */
[----:B------:R-:W-:-:S08]  /*0220*/  DFMA R10, -R6, R8, R4 ;  /* 0x00000008060a722b */ /* 0x000fd00000000104 */
[----:B------:R-:W-:-:S10]  /*0230*/  DFMA R2, R2, R10, R8 ;  /* 0x0000000a0202722b */ /* 0x000fd40000000008 */
[----:B------:R-:W-:-:S05]  /*0240*/  FFMA R0, RZ, R7, R3 ;  /* 0x00000007ff007223 */ /* 0x000fca0000000003 */
[----:B------:R-:W-:-:S13]  /*0250*/  FSETP.GT.AND P0, PT, |R0|, 1.469367938527859385e-39, PT ;  /* 0x001000000000780b */ /* 0x000fda0003f04200 */
[----:B------:R-:W-:Y:S05]  /*0260*/  @P0 BRA P1, `(.L_x_53) ;  /* 0x0000000000100947 */ /* 0x000fea0000800000 */
[----:B------:R-:W-:-:S07]  /*0270*/  MOV R0, 0x290 ;  /* 0x0000029000007802 */ /* 0x000fce0000000f00 */
[----:B------:R-:W-:Y:S05]  /*0280*/  CALL.REL.NOINC `($__internal_1_$__cuda_sm20_div_rn_f64_full) ;  /* 0x0000000000147944 */ /* 0x000fea0003c00000 */
[----:B------:R-:W-:Y:S02]  /*0290*/  IMAD.MOV.U32 R2, RZ, RZ, R12 ;  /* 0x000000ffff027224 */ /* 0x000fe400078e000c */
[----:B------:R-:W-:-:S07]  /*02a0*/  IMAD.MOV.U32 R3, RZ, RZ, R13 ;  /* 0x000000ffff037224 */ /* 0x000fce00078e000d */
.L_x_53:
[----:B------:R-:W0:Y:S02]  /*02b0*/  LDC.64 R4, c[0x0][0x380] ;  /* 0x0000e000ff047b82 */ /* 0x000e240000000a00 */
[----:B0-----:R-:W-:Y:S01]  /*02c0*/  STG.E.64 desc[UR4][R4.64], R2 ;  /* 0x0000000204007986 */ /* 0x001fe2000c101b04 */
[----:B------:R-:W-:Y:S05]  /*02d0*/  EXIT ;  /* 0x000000000000794d */ /* 0x000fea0003800000 */
        .weak           $__internal_1_$__cuda_sm20_div_rn_f64_full
        .type           $__internal_1_$__cuda_sm20_div_rn_f64_full,@function
        .size           $__internal_1_$__cuda_sm20_div_rn_f64_full,(.L_x_156 - $__internal_1_$__cuda_sm20_div_rn_f64_full)
$__internal_1_$__cuda_sm20_div_rn_f64_full:
[C---:B------:R-:W-:Y:S01]  /*02e0*/  FSETP.GEU.AND P0, PT, |R7|.reuse, 1.469367938527859385e-39, PT ;  /* 0x001000000700780b */ /* 0x040fe20003f0e200 */
[----:B------:R-:W-:Y:S01]  /*02f0*/  IMAD.MOV.U32 R8, RZ, RZ, 0x1 ;  /* 0x00000001ff087424 */ /* 0x000fe200078e00ff */
[C---:B------:R-:W-:Y:S01]  /*0300*/  LOP3.LUT R2, R7.reuse, 0x800fffff, RZ, 0xc0, !PT ;  /* 0x800fffff07027812 */ /* 0x040fe200078ec0ff */
[----:B------:R-:W-:Y:S01]  /*0310*/  IMAD.MOV.U32 R13, RZ, RZ, 0x1ca00000 ;  /* 0x1ca00000ff0d7424 */ /* 0x000fe200078e00ff */
[----:B------:R-:W-:Y:S02]  /*0320*/  LOP3.LUT R17, R7, 0x7ff00000, RZ, 0xc0, !PT ;  /* 0x7ff0000007117812 */ /* 0x000fe400078ec0ff */
[----:B------:R-:W-:Y:S01]  /*0330*/  LOP3.LUT R3, R2, 0x3ff00000, RZ, 0xfc, !PT ;  /* 0x3ff0000002037812 */ /* 0x000fe200078efcff */
[----:B------:R-:W-:Y:S01]  /*0340*/  IMAD.MOV.U32 R2, RZ, RZ, R6 ;  /* 0x000000ffff027224 */ /* 0x000fe200078e0006 */
[----:B------:R-:W-:-:S04]  /*0350*/  LOP3.LUT R12, R5, 0x7ff00000, RZ, 0xc0, !PT ;  /* 0x7ff00000050c7812 */ /* 0x000fc800078ec0ff */
[----:B------:R-:W-:Y:S01]  /*0360*/  ISETP.GE.U32.AND P1, PT, R12, R17, PT ;  /* 0x000000110c00720c */ /* 0x000fe20003f26070 */
[----:B------:R-:W-:Y:S01]  /*0370*/  @!P0 DMUL R2, R6, 8.98846567431157953865e+307 ;  /* 0x7fe0000006028828 */ /* 0x000fe20000000000 */
[----:B------:R-:W-:-:S05]  /*0380*/  IMAD.MOV.U32 R19, RZ, RZ, R12 ;  /* 0x000000ffff137224 */ /* 0x000fca00078e000c */
[----:B------:R-:W0:Y:S02]  /*0390*/  MUFU.RCP64H R9, R3 ;  /* 0x0000000300097308 */ /* 0x000e240000001800 */
[----:B0-----:R-:W-:-:S08]  /*03a0*/  DFMA R10, R8, -R2, 1 ;  /* 0x3ff00000080a742b */ /* 0x001fd00000000802 */
[----:B------:R-:W-:-:S08]  /*03b0*/  DFMA R10, R10, R10, R10 ;  /* 0x0000000a0a0a722b */ /* 0x000fd0000000000a */
[----:B------:R-:W-:Y:S01]  /*03c0*/  DFMA R10, R8, R10, R8 ;  /* 0x0000000a080a722b */ /* 0x000fe20000000008 */
[----:B------:R-:W-:Y:S01]  /*03d0*/  SEL R9, R13, 0x63400000, !P1 ;  /* 0x634000000d097807 */ /* 0x000fe20004800000 */
[----:B------:R-:W-:Y:S01]  /*03e0*/  IMAD.MOV.U32 R8, RZ, RZ, R4 ;  /* 0x000000ffff087224 */ /* 0x000fe200078e0004 */
[----:B------:R-:W-:Y:S02]  /*03f0*/  FSETP.GEU.AND P1, PT, |R5|, 1.469367938527859385e-39, PT ;  /* 0x001000000500780b */ /* 0x000fe40003f2e200 */
[----:B------:R-:W-:-:S03]  /*0400*/  LOP3.LUT R9, R9, 0x800fffff, R5, 0xf8, !PT ;  /* 0x800fffff09097812 */ /* 0x000fc600078ef805 */
[----:B------:R-:W-:-:S08]  /*0410*/  DFMA R14, R10, -R2, 1 ;  /* 0x3ff000000a0e742b */ /* 0x000fd00000000802 */
[----:B------:R-:W-:Y:S01]  /*0420*/  DFMA R10, R10, R14, R10 ;  /* 0x0000000e0a0a722b */ /* 0x000fe2000000000a */
[----:B------:R-:W-:Y:S10]  /*0430*/  @P1 BRA `(.L_x_54) ;  /* 0x0000000000201947 */ /* 0x000ff40003800000 */
[----:B------:R-:W-:Y:S01]  /*0440*/  LOP3.LUT R15, R7, 0x7ff00000, RZ, 0xc0, !PT ;  /* 0x7ff00000070f7812 */ /* 0x000fe200078ec0ff */
[----:B------:R-:W-:-:S03]  /*0450*/  IMAD.MOV.U32 R14, RZ, RZ, RZ ;  /* 0x000000ffff0e7224 */ /* 0x000fc600078e00ff */
[----:B------:R-:W-:-:S04]  /*0460*/  ISETP.GE.U32.AND P1, PT, R12, R15, PT ;  /* 0x0000000f0c00720c */ /* 0x000fc80003f26070 */
[----:B------:R-:W-:-:S04]  /*0470*/  SEL R15, R13, 0x63400000, !P1 ;  /* 0x634000000d0f7807 */ /* 0x000fc80004800000 */
[----:B------:R-:W-:-:S04]  /*0480*/  LOP3.LUT R15, R15, 0x80000000, R5, 0xf8, !PT ;  /* 0x800000000f0f7812 */ /* 0x000fc800078ef805 */
[----:B------:R-:W-:-:S06]  /*0490*/  LOP3.LUT R15, R15, 0x100000, RZ, 0xfc, !PT ;  /* 0x001000000f0f7812 */ /* 0x000fcc00078efcff */
[----:B------:R-:W-:-:S10]  /*04a0*/  DFMA R8, R8, 2, -R14 ;  /* 0x400000000808782b */ /* 0x000fd4000000080e */
[----:B------:R-:W-:-:S07]  /*04b0*/  LOP3.LUT R19, R9, 0x7ff00000, RZ, 0xc0, !PT ;  /* 0x7ff0000009137812 */ /* 0x000fce00078ec0ff */
.L_x_54:
[----:B------:R-:W-:Y:S01]  /*04c0*/  IMAD.MOV.U32 R18, RZ, RZ, R17 ;  /* 0x000000ffff127224 */ /* 0x000fe200078e0011 */
[----:B------:R-:W-:Y:S01]  /*04d0*/  @!P0 LOP3.LUT R18, R3, 0x7ff00000, RZ, 0xc0, !PT ;  /* 0x7ff0000003128812 */ /* 0x000fe200078ec0ff */
[----:B------:R-:W-:Y:S01]  /*04e0*/  VIADD R20, R19, 0xffffffff ;  /* 0xffffffff13147836 */ /* 0x000fe20000000000 */
[----:B------:R-:W-:-:S03]  /*04f0*/  DMUL R14, R10, R8 ;  /* 0x000000080a0e7228 */ /* 0x000fc60000000000 */
[----:B------:R-:W-:Y:S01]  /*0500*/  VIADD R21, R18, 0xffffffff ;  /* 0xffffffff12157836 */ /* 0x000fe20000000000 */
[----:B------:R-:W-:-:S04]  /*0510*/  ISETP.GT.U32.AND P0, PT, R20, 0x7feffffe, PT ;  /* 0x7feffffe1400780c */ /* 0x000fc80003f04070 */
[----:B------:R-:W-:Y:S01]  /*0520*/  ISETP.GT.U32.OR P0, PT, R21, 0x7feffffe, P0 ;  /* 0x7feffffe1500780c */ /* 0x000fe20000704470 */
[----:B------:R-:W-:-:S08]  /*0530*/  DFMA R16, R14, -R2, R8 ;  /* 0x800000020e10722b */ /* 0x000fd00000000008 */
[----:B------:R-:W-:-:S04]  /*0540*/  DFMA R10, R10, R16, R14 ;  /* 0x000000100a0a722b */ /* 0x000fc8000000000e */
[----:B------:R-:W-:Y:S07]  /*0550*/  @P0 BRA `(.L_x_55) ;  /* 0x00000000006c0947 */ /* 0x000fee0003800000 */
[----:B------:R-:W-:-:S04]  /*0560*/  LOP3.LUT R5, R7, 0x7ff00000, RZ, 0xc0, !PT ;  /* 0x7ff0000007057812 */ /* 0x000fc800078ec0ff */
[CC--:B------:R-:W-:Y:S02]  /*0570*/  VIADDMNMX R4, R12.reuse, -R5.reuse, 0xb9600000, !PT ;  /* 0xb96000000c047446 */ /* 0x0c0fe40007800905 */
[----:B------:R-:W-:Y:S02]  /*0580*/  ISETP.GE.U32.AND P0, PT, R12, R5, PT ;  /* 0x000000050c00720c */ /* 0x000fe40003f06070 */
[----:B------:R-:W-:Y:S02]  /*0590*/  VIMNMX R4, PT, PT, R4, 0x46a00000, PT ;  /* 0x46a0000004047848 */ /* 0x000fe40003fe0100 */
[----:B------:R-:W-:-:S05]  /*05a0*/  SEL R13, R13, 0x63400000, !P0 ;  /* 0x634000000d0d7807 */ /* 0x000fca0004000000 */
[----:B------:R-:W-:Y:S02]  /*05b0*/  IMAD.IADD R14, R4, 0x1, -R13 ;  /* 0x00000001040e7824 */ /* 0x000fe400078e0a0d */
[----:B------:R-:W-:Y:S02]  /*05c0*/  IMAD.MOV.U32 R4, RZ, RZ, RZ ;  /* 0x000000ffff047224 */ /* 0x000fe400078e00ff */
[----:B------:R-:W-:-:S06]  /*05d0*/  VIADD R5, R14, 0x7fe00000 ;  /* 0x7fe000000e057836 */ /* 0x000fcc0000000000 */
[----:B------:R-:W-:-:S10]  /*05e0*/  DMUL R12, R10, R4 ;  /* 0x000000040a0c7228 */ /* 0x000fd40000000000 */
[----:B------:R-:W-:-:S13]  /*05f0*/  FSETP.GTU.AND P0, PT, |R13|, 1.469367938527859385e-39, PT ;  /* 0x001000000d00780b */ /* 0x000fda0003f0c200 */
[----:B------:R-:W-:Y:S05]  /*0600*/  @P0 BRA `(.L_x_56) ;  /* 0x0000000000940947 */ /* 0x000fea0003800000 */
[----:B------:R-:W-:Y:S01]  /*0610*/  DFMA R2, R10, -R2, R8 ;  /* 0x800000020a02722b */ /* 0x000fe20000000008 */
[----:B------:R-:W-:-:S09]  /*0620*/  IMAD.MOV.U32 R4, RZ, RZ, RZ ;  /* 0x000000ffff047224 */ /* 0x000fd200078e00ff */
[C---:B------:R-:W-:Y:S02]  /*0630*/  FSETP.NEU.AND P0, PT, R3.reuse, RZ, PT ;  /* 0x000000ff0300720b */ /* 0x040fe40003f0d000 */
[----:B------:R-:W-:-:S04]  /*0640*/  LOP3.LUT R7, R3, 0x80000000, R7, 0x48, !PT ;  /* 0x8000000003077812 */ /* 0x000fc800078e4807 */
[----:B------:R-:W-:-:S07]  /*0650*/  LOP3.LUT R5, R7, R5, RZ, 0xfc, !PT ;  /* 0x0000000507057212 */ /* 0x000fce00078efcff */
[----:B------:R-:W-:Y:S05]  /*0660*/  @!P0 BRA `(.L_x_56) ;  /* 0x00000000007c8947 */ /* 0x000fea0003800000 */
[----:B------:R-:W-:Y:S01]  /*0670*/  IMAD.MOV R3, RZ, RZ, -R14 ;  /* 0x000000ffff037224 */ /* 0x000fe200078e0a0e */
[----:B------:R-:W-:Y:S01]  /*0680*/  DMUL.RP R4, R10, R4 ;  /* 0x000000040a047228 */ /* 0x000fe20000008000 */
[----:B------:R-:W-:-:S06]  /*0690*/  IMAD.MOV.U32 R2, RZ, RZ, RZ ;  /* 0x000000ffff027224 */ /* 0x000fcc00078e00ff */
[----:B------:R-:W-:-:S03]  /*06a0*/  DFMA R2, R12, -R2, R10 ;  /* 0x800000020c02722b */ /* 0x000fc6000000000a */
[----:B------:R-:W-:-:S03]  /*06b0*/  LOP3.LUT R7, R5, R7, RZ, 0x3c, !PT ;  /* 0x0000000705077212 */ /* 0x000fc600078e3cff */
[----:B------:R-:W-:-:S04]  /*06c0*/  IADD3 R2, PT, PT, -R14, -0x43300000, RZ ;  /* 0xbcd000000e027810 */ /* 0x000fc80007ffe1ff */
[----:B------:R-:W-:-:S04]  /*06d0*/  FSETP.NEU.AND P0, PT, |R3|, R2, PT ;  /* 0x000000020300720b */ /* 0x000fc80003f0d200 */
[----:B------:R-:W-:Y:S02]  /*06e0*/  FSEL R12, R4, R12, !P0 ;  /* 0x0000000c040c7208 */ /* 0x000fe40004000000 */
[----:B------:R-:W-:Y:S01]  /*06f0*/  FSEL R13, R7, R13, !P0 ;  /* 0x0000000d070d7208 */ /* 0x000fe20004000000 */
[----:B------:R-:W-:Y:S06]  /*0700*/  BRA `(.L_x_56) ;  /* 0x0000000000547947 */ /* 0x000fec0003800000 */
.L_x_55:
[----:B------:R-:W-:-:S14]  /*0710*/  DSETP.NAN.AND P0, PT, R4, R4, PT ;  /* 0x000000040400722a */ /* 0x000fdc0003f08000 */
[----:B------:R-:W-:Y:S05]  /*0720*/  @P0 BRA `(.L_x_57) ;  /* 0x0000000000440947 */ /* 0x000fea0003800000 */
[----:B------:R-:W-:-:S14]  /*0730*/  DSETP.NAN.AND P0, PT, R6, R6, PT ;  /* 0x000000060600722a */ /* 0x000fdc0003f08000 */
[----:B------:R-:W-:Y:S05]  /*0740*/  @P0 BRA `(.L_x_58) ;  /* 0x0000000000300947 */ /* 0x000fea0003800000 */
[----:B------:R-:W-:Y:S01]  /*0750*/  ISETP.NE.AND P0, PT, R19, R18, PT ;  /* 0x000000121300720c */ /* 0x000fe20003f05270 */
[----:B------:R-:W-:Y:S02]  /*0760*/  IMAD.MOV.U32 R12, RZ, RZ, 0x0 ;  /* 0x00000000ff0c7424 */ /* 0x000fe400078e00ff */
[----:B------:R-:W-:-:S10]  /*0770*/  IMAD.MOV.U32 R13, RZ, RZ, -0x80000 ;  /* 0xfff80000ff0d7424 */ /* 0x000fd400078e00ff */
[----:B------:R-:W-:Y:S05]  /*0780*/  @!P0 BRA `(.L_x_56) ;  /* 0x0000000000348947 */ /* 0x000fea0003800000 */
[----:B------:R-:W-:Y:S02]  /*0790*/  ISETP.NE.AND P0, PT, R19, 0x7ff00000, PT ;  /* 0x7ff000001300780c */ /* 0x000fe40003f05270 */
[----:B------:R-:W-:Y:S02]  /*07a0*/  LOP3.LUT R13, R5, 0x80000000, R7, 0x48, !PT ;  /* 0x80000000050d7812 */ /* 0x000fe400078e4807 */
[----:B------:R-:W-:-:S13]  /*07b0*/  ISETP.EQ.OR P0, PT, R18, RZ, !P0 ;  /* 0x000000ff1200720c */ /* 0x000fda0004702670 */
[----:B------:R-:W-:Y:S01]  /*07c0*/  @P0 LOP3.LUT R2, R13, 0x7ff00000, RZ, 0xfc, !PT ;  /* 0x7ff000000d020812 */ /* 0x000fe200078efcff */
[----:B------:R-:W-:Y:S02]  /*07d0*/  @!P0 IMAD.MOV.U32 R12, RZ, RZ, RZ ;  /* 0x000000ffff0c8224 */ /* 0x000fe400078e00ff */
[----:B------:R-:W-:Y:S02]  /*07e0*/  @P0 IMAD.MOV.U32 R12, RZ, RZ, RZ ;  /* 0x000000ffff0c0224 */ /* 0x000fe400078e00ff */
[----:B------:R-:W-:Y:S01]  /*07f0*/  @P0 IMAD.MOV.U32 R13, RZ, RZ, R2 ;  /* 0x000000ffff0d0224 */ /* 0x000fe200078e0002 */
[----:B------:R-:W-:Y:S06]  /*0800*/  BRA `(.L_x_56) ;  /* 0x0000000000147947 */ /* 0x000fec0003800000 */
.L_x_58:
[----:B------:R-:W-:Y:S01]  /*0810*/  LOP3.LUT R13, R7, 0x80000, RZ, 0xfc, !PT ;  /* 0x00080000070d7812 */ /* 0x000fe200078efcff */
[----:B------:R-:W-:Y:S01]  /*0820*/  IMAD.MOV.U32 R12, RZ, RZ, R6 ;  /* 0x000000ffff0c7224 */ /* 0x000fe200078e0006 */
[----:B------:R-:W-:Y:S06]  /*0830*/  BRA `(.L_x_56) ;  /* 0x0000000000087947 */ /* 0x000fec0003800000 */
.L_x_57:
[----:B------:R-:W-:Y:S01]  /*0840*/  LOP3.LUT R13, R5, 0x80000, RZ, 0xfc, !PT ;  /* 0x00080000050d7812 */ /* 0x000fe200078efcff */
[----:B------:R-:W-:-:S07]  /*0850*/  IMAD.MOV.U32 R12, RZ, RZ, R4 ;  /* 0x000000ffff0c7224 */ /* 0x000fce00078e0004 */
.L_x_56:
[----:B------:R-:W-:Y:S02]  /*0860*/  IMAD.MOV.U32 R2, RZ, RZ, R0 ;  /* 0x000000ffff027224 */ /* 0x000fe400078e0000 */
[----:B------:R-:W-:-:S04]  /*0870*/  IMAD.MOV.U32 R3, RZ, RZ, 0x0 ;  /* 0x00000000ff037424 */ /* 0x000fc800078e00ff */
[----:B------:R-:W-:Y:S05]  /*0880*/  RET.REL.NODEC R2 `(div_ss_f64) ;  /* 0xfffffff402dc7950 */ /* 0x000fea0003c3ffff */
.L_x_59:
        /* <DEDUP_REMOVED lines=15> */
.L_x_156:


//--------------------- .text.mul_ss_f32          --------------------------
	.section	.text.mul_ss_f32,"ax",@progbits
	.align	128
        .global         mul_ss_f32
        .type           mul_ss_f32,@function
        .size           mul_ss_f32,(.L_x_173 - mul_ss_f32)
        .other          mul_ss_f32,@"STO_CUDA_ENTRY STV_DEFAULT"
mul_ss_f32:
.text.mul_ss_f32:
        /* <DEDUP_REMOVED lines=24> */
[----:B-1----:R-:W2:Y:S02]  /*0180*/  LDG.E R0, desc[UR4][R2.64] ;  /* 0x0000000402007981 */ /* 0x002ea4000c1e1900 */
[----:B--2---:R-:W-:-:S05]  /*0190*/  FMUL R7, R0, R5 ;  /* 0x0000000500077220 */ /* 0x004fca0000400000 */
[----:B------:R-:W-:Y:S01]  /*01a0*/  STG.E desc[UR4][R2.64], R7 ;  /* 0x0000000702007986 */ /* 0x000fe2000c101904 */
[----:B------:R-:W-:Y:S05]  /*01b0*/  EXIT ;  /* 0x000000000000794d */ /* 0x000fea0003800000 */
.L_x_60:
        /* <DEDUP_REMOVED lines=12> */
.L_x_173:


//--------------------- .text.mul_ss_f64          --------------------------
	.section	.text.mul_ss_f64,"ax",@progbits
	.align	128
        .global         mul_ss_f64
        .type           mul_ss_f64,@function
        .size           mul_ss_f64,(.L_x_174 - mul_ss_f64)
        .other          mul_ss_f64,@"STO_CUDA_ENTRY STV_DEFAULT"
mul_ss_f64:
.text.mul_ss_f64:
        /* <DEDUP_REMOVED lines=24> */
[----:B-1----:R-:W2:Y:S02]  /*0180*/  LDG.E.64 R4, desc[UR4][R2.64] ;  /* 0x0000000402047981 */ /* 0x002ea4000c1e1b00 */
[----:B--2---:R-:W-:-:S07]  /*0190*/  DMUL R4, R4, R6 ;  /* 0x0000000604047228 */ /* 0x004fce0000000000 */
[----:B------:R-:W-:Y:S01]  /*01a0*/  STG.E.64 desc[UR4][R2.64], R4 ;  /* 0x0000000402007986 */ /* 0x000fe2000c101b04 */
[----:B------:R-:W-:Y:S05]  /*01b0*/  EXIT ;  /* 0x000000000000794d */ /* 0x000fea0003800000 */
.L_x_61:
        /* <DEDUP_REMOVED lines=12> */
.L_x_174:


//--------------------- .text.sub_ss_f32          --------------------------
	.section	.text.sub_ss_f32,"ax",@progbits
	.align	128
        .global         sub_ss_f32
        .type           sub_ss_f32,@function
        .size           sub_ss_f32,(.L_x_175 - sub_ss_f32)
        .other          sub_ss_f32,@"STO_CUDA_ENTRY STV_DEFAULT"
sub_ss_f32:
.text.sub_ss_f32:
        /* <DEDUP_REMOVED lines=25> */
[----:B--2---:R-:W-:-:S05]  /*0190*/  FADD R7, R0, -R5 ;  /* 0x8000000500077221 */ /* 0x004fca0000000000 */
[----:B------:R-:W-:Y:S01]  /*01a0*/  STG.E desc[UR4][R2.64], R7 ;  /* 0x0000000702007986 */ /* 0x000fe2000c101904 */
[----:B------:R-:W-:Y:S05]  /*01b0*/  EXIT ;  /* 0x000000000000794d */ /* 0x000fea0003800000 */
.L_x_62:
        /* <DEDUP_REMOVED lines=12> */
.L_x_175:


//--------------------- .text.sub_ss_f64          --------------------------
	.section	.text.sub_ss_f64,"ax",@progbits
	.align	128
        .global         sub_ss_f64
        .type           sub_ss_f64,@function
        .size           sub_ss_f64,(.L_x_176 - sub_ss_f64)
        .other          sub_ss_f64,@"STO_CUDA_ENTRY STV_DEFAULT"
sub_ss_f64:
.text.sub_ss_f64:
        /* <DEDUP_REMOVED lines=25> */
[----:B--2---:R-:W-:-:S07]  /*0190*/  DADD R4, R4, -R6 ;  /* 0x0000000004047229 */ /* 0x004fce0000000806 */
[----:B------:R-:W-:Y:S01]  /*01a0*/  STG.E.64 desc[UR4][R2.64], R4 ;  /* 0x0000000402007986 */ /* 0x000fe2000c101b04 */
[----:B------:R-:W-:Y:S05]  /*01b0*/  EXIT ;  /* 0x000000000000794d */ /* 0x000fea0003800000 */
.L_x_63:
        /* <DEDUP_REMOVED lines=12> */
.L_x_176:


//--------------------- .text.add_ss_f32          --------------------------
	.section	.text.add_ss_f32,"ax",@progbits
	.align	128
        .global         add_ss_f32
        .type           add_ss_f32,@function
        .size           add_ss_f32,(.L_x_177 - add_ss_f32)
        .other          add_ss_f32,@"STO_CUDA_ENTRY STV_DEFAULT"
add_ss_f32:
.text.add_ss_f32:
        /* <DEDUP_REMOVED lines=25> */
[----:B--2---:R-:W-:-:S05]  /*0190*/  FADD R7, R0, R5 ;  /* 0x0000000500077221 */ /* 0x004fca0000000000 */
[----:B------:R-:W-:Y:S01]  /*01a0*/  STG.E desc[UR4][R2.64], R7 ;  /* 0x0000000702007986 */ /* 0x000fe2000c101904 */
[----:B------:R-:W-:Y:S05]  /*01b0*/  EXIT ;  /* 0x000000000000794d */ /* 0x000fea0003800000 */
.L_x_64:
        /* <DEDUP_REMOVED lines=12> */
.L_x_177:


//--------------------- .text.add_ss_f64          --------------------------
	.section	.text.add_ss_f64,"ax",@progbits
	.align	128
        .global         add_ss_f64
        .type           add_ss_f64,@function
        .size           add_ss_f64,(.L_x_178 - add_ss_f64)
        .other          add_ss_f64,@"STO_CUDA_ENTRY STV_DEFAULT"
add_ss_f64:
.text.add_ss_f64:
        /* <DEDUP_REMOVED lines=25> */
[----:B--2---:R-:W-:-:S07]  /*0190*/  DADD R4, R4, R6 ;  /* 0x0000000004047229 */ /* 0x004fce0000000006 */
[----:B------:R-:W-:Y:S01]  /*01a0*/  STG.E.64 desc[UR4][R2.64], R4 ;  /* 0x0000000402007986 */ /* 0x000fe2000c101b04 */
[----:B------:R-:W-:Y:S05]  /*01b0*/  EXIT ;  /* 0x000000000000794d */ /* 0x000fea0003800000 */
.L_x_65:
        /* <DEDUP_REMOVED lines=12> */
.L_x_178:


//--------------------- .text.div_sv_f32          --------------------------
	.section	.text.div_sv_f32,"ax",@progbits
	.align	128
        .global         div_sv_f32
        .type           div_sv_f32,@function
        .size           div_sv_f32,(.L_x_157 - div_sv_f32)
        .other          div_sv_f32,@"STO_CUDA_ENTRY STV_DEFAULT"
div_sv_f32:
.text.div_sv_f32:
        /* <DEDUP_REMOVED lines=22> */
[----:B0-----:R-:W-:-:S06]  /*0160*/  IMAD.WIDE R4, R3, 0x4, R4 ;  /* 0x0000000403047825 */ /* 0x001fcc00078e0204 */
[----:B------:R-:W0:Y:S01]  /*0170*/  LDC.64 R2, c[0x0][0x380] ;  /* 0x0000e000ff027b82 */ /* 0x000e220000000a00 */
[----:B-1----:R-:W2:Y:S04]  /*0180*/  LDG.E R7, desc[UR4][R4.64] ;  /* 0x0000000404077981 */ /* 0x002ea8000c1e1900 */
[----:B0-----:R-:W3:Y:S01]  /*0190*/  LDG.E R0, desc[UR4][R2.64] ;  /* 0x0000000402007981 */ /* 0x001ee2000c1e1900 */
[----:B------:R-:W-:Y:S01]  /*01a0*/  BSSY.RECONVERGENT B0, `(.L_x_66) ;  /* 0x000000c000007945 */ /* 0x000fe20003800200 */
[----:B--2---:R-:W0:Y:S02]  /*01b0*/  MUFU.RCP R6, R7 ;  /* 0x0000000700067308 */ /* 0x004e240000001000 */
[----:B0-----:R-:W-:-:S06]  /*01c0*/  FFMA R9, -R7, R6, 1 ;  /* 0x3f80000007097423 */ /* 0x001fcc0000000106 */
[----:B---3--:R-:W0:Y:S01]  /*01d0*/  FCHK P0, R0, R7 ;  /* 0x0000000700007302 */ /* 0x008e220000000000 */
[----:B------:R-:W-:-:S04]  /*01e0*/  FFMA R9, R6, R9, R6 ;  /* 0x0000000906097223 */ /* 0x000fc80000000006 */
[----:B------:R-:W-:-:S04]  /*01f0*/  FFMA R6, R0, R9, RZ ;  /* 0x0000000900067223 */ /* 0x000fc800000000ff */
[----:B------:R-:W-:-:S04]  /*0200*/  FFMA R8, -R7, R6, R0 ;  /* 0x0000000607087223 */ /* 0x000fc80000000100 */
[----:B------:R-:W-:Y:S01]  /*0210*/  FFMA R9, R9, R8, R6 ;  /* 0x0000000809097223 */ /* 0x000fe20000000006 */
[----:B0-----:R-:W-:Y:S06]  /*0220*/  @!P0 BRA `(.L_x_67) ;  /* 0x00000000000c8947 */ /* 0x001fec0003800000 */
[----:B------:R-:W-:-:S07]  /*0230*/  MOV R2, 0x250 ;  /* 0x0000025000027802 */ /* 0x000fce0000000f00 */
[----:B------:R-:W-:Y:S05]  /*0240*/  CALL.REL.NOINC `($__internal_2_$__cuda_sm3x_div_rn_noftz_f32_slowpath) ;  /* 0x0000000000107944 */ /* 0x000fea0003c00000 */
[----:B------:R-:W-:-:S07]  /*0250*/  IMAD.MOV.U32 R9, RZ, RZ, R0 ;  /* 0x000000ffff097224 */ /* 0x000fce00078e0000 */
.L_x_67:
[----:B------:R-:W-:Y:S05]  /*0260*/  BSYNC.RECONVERGENT B0 ;  /* 0x0000000000007941 */ /* 0x000fea0003800200 */
.L_x_66:
[----:B------:R-:W-:Y:S01]  /*0270*/  STG.E desc[UR4][R4.64], R9 ;  /* 0x0000000904007986 */ /* 0x000fe2000c101904 */
[----:B------:R-:W-:Y:S05]  /*0280*/  EXIT ;  /* 0x000000000000794d */ /* 0x000fea0003800000 */
        .weak           $__internal_2_$__cuda_sm3x_div_rn_noftz_f32_slowpath
        .type           $__internal_2_$__cuda_sm3x_div_rn_noftz_f32_slowpath,@function
        .size           $__internal_2_$__cuda_sm3x_div_rn_noftz_f32_slowpath,(.L_x_157 - $__internal_2_$__cuda_sm3x_div_rn_noftz_f32_slowpath)
$__internal_2_$__cuda_sm3x_div_rn_noftz_f32_slowpath:
[----:B------:R-:W-:Y:S01]  /*0290*/  SHF.R.U32.HI R6, RZ, 0x17, R7 ;  /* 0x00000017ff067819 */ /* 0x000fe20000011607 */
[----:B------:R-:W-:Y:S01]  /*02a0*/  BSSY.RECONVERGENT B1, `(.L_x_68) ;  /* 0x0000064000017945 */ /* 0x000fe20003800200 */
[--C-:B------:R-:W-:Y:S01]  /*02b0*/  SHF.R.U32.HI R3, RZ, 0x17, R0.reuse ;  /* 0x00000017ff037819 */ /* 0x100fe20000011600 */
[----:B------:R-:W-:Y:S01]  /*02c0*/  IMAD.MOV.U32 R9, RZ, RZ, R0 ;  /* 0x000000ffff097224 */ /* 0x000fe200078e0000 */
        /* <DEDUP_REMOVED lines=32> */
.L_x_69:
[----:B------:R-:W-:Y:S01]  /*04d0*/  LEA R0, R8, 0xc0800000, 0x17 ;  /* 0xc080000008007811 */ /* 0x000fe200078eb8ff */
[----:B------:R-:W-:Y:S01]  /*04e0*/  VIADD R6, R6, 0xffffff81 ;  /* 0xffffff8106067836 */ /* 0x000fe20000000000 */
[----:B------:R-:W-:Y:S03]  /*04f0*/  BSSY.RECONVERGENT B2, `(.L_x_74) ;  /* 0x0000035000027945 */ /* 0x000fe60003800200 */
[----:B------:R-:W-:Y:S02]  /*0500*/  IMAD.IADD R7, R7, 0x1, -R0 ;  /* 0x0000000107077824 */ /* 0x000fe400078e0a00 */
[C---:B------:R-:W-:Y:S02]  /*0510*/  IMAD R0, R6.reuse, -0x800000, R9 ;  /* 0xff80000006007824 */ /* 0x040fe400078e0209 */
[----:B------:R0:W1:Y:S01]  /*0520*/  MUFU.RCP R3, R7 ;  /* 0x0000000700037308 */ /* 0x0000620000001000 */
[----:B------:R-:W-:Y:S01]  /*0530*/  FADD.FTZ R11, -R7, -RZ ;  /* 0x800000ff070b7221 */ /* 0x000fe20000010100 */
[----:B0-----:R-:W-:-:S05]  /*0540*/  IADD3 R7, PT, PT, R6, 0x7f, -R8 ;  /* 0x0000007f06077810 */ /* 0x001fca0007ffe808 */
[----:B------:R-:W-:Y:S02]  /*0550*/  IMAD.IADD R7, R7, 0x1, R10 ;  /* 0x0000000107077824 */ /* 0x000fe400078e020a */
[----:B-1----:R-:W-:-:S04]  /*0560*/  FFMA R12, R3, R11, 1 ;  /* 0x3f800000030c7423 */ /* 0x002fc8000000000b */
[----:B------:R-:W-:-:S04]  /*0570*/  FFMA R14, R3, R12, R3 ;  /* 0x0000000c030e7223 */ /* 0x000fc80000000003 */
[----:B------:R-:W-:-:S04]  /*0580*/  FFMA R3, R0, R14, RZ ;  /* 0x0000000e00037223 */ /* 0x000fc800000000ff */
[----:B------:R-:W-:-:S04]  /*0590*/  FFMA R12, R11, R3, R0 ;  /* 0x000000030b0c7223 */ /* 0x000fc80000000000 */
[----:B------:R-:W-:-:S04]  /*05a0*/  FFMA R9, R14, R12, R3 ;  /* 0x0000000c0e097223 */ /* 0x000fc80000000003 */
[----:B------:R-:W-:-:S04]  /*05b0*/  FFMA R12, R11, R9, R0 ;  /* 0x000000090b0c7223 */ /* 0x000fc80000000000 */
        /* <DEDUP_REMOVED lines=20> */
[----:B------:R-:W-:Y:S01]  /*0700*/  IMAD.MOV R9, RZ, RZ, -R10 ;  /* 0x000000ffff097224 */ /* 0x000fe200078e0a0a */
[----:B------:R-:W-:Y:S02]  /*0710*/  ISETP.NE.AND P1, PT, R10, RZ, PT ;  /* 0x000000ff0a00720c */ /* 0x000fe40003f25270 */
        /* <DEDUP_REMOVED lines=14> */
.L_x_76:
[----:B------:R-:W-:-:S04]  /*0800*/  LOP3.LUT R0, R0, 0x80000000, RZ, 0xc0, !PT ;  /* 0x8000000000007812 */ /* 0x000fc800078ec0ff */
[----:B------:R-:W-:Y:S01]  /*0810*/  LOP3.LUT R0, R0, 0x7f800000, RZ, 0xfc, !PT ;  /* 0x7f80000000007812 */ /* 0x000fe200078efcff */
[----:B------:R-:W-:Y:S06]  /*0820*/  BRA `(.L_x_77) ;  /* 0x0000000000047947 */ /* 0x000fec0003800000 */
.L_x_75:
[----:B------:R-:W-:-:S07]  /*0830*/  IMAD R0, R7, 0x800000, R0 ;  /* 0x0080000007007824 */ /* 0x000fce00078e0200 */
.L_x_77:
[----:B------:R-:W-:Y:S05]  /*0840*/  BSYNC.RECONVERGENT B2 ;  /* 0x0000000000027941 */ /* 0x000fea0003800200 */
.L_x_74:
[----:B------:R-:W-:Y:S05]  /*0850*/  BRA `(.L_x_78) ;  /* 0x0000000000207947 */ /* 0x000fea0003800000 */
.L_x_73:
[----:B------:R-:W-:-:S04]  /*0860*/  LOP3.LUT R0, R7, 0x80000000, R9, 0x48, !PT ;  /* 0x8000000007007812 */ /* 0x000fc800078e4809 */
[----:B------:R-:W-:Y:S01]  /*0870*/  LOP3.LUT R0, R0, 0x7f800000, RZ, 0xfc, !PT ;  /* 0x7f80000000007812 */ /* 0x000fe200078efcff */
[----:B------:R-:W-:Y:S06]  /*0880*/  BRA `(.L_x_78) ;  /* 0x0000000000147947 */ /* 0x000fec0003800000 */
.L_x_72:
[----:B------:R-:W-:Y:S01]  /*0890*/  LOP3.LUT R0, R7, 0x80000000, R9, 0x48, !PT ;  /* 0x8000000007007812 */ /* 0x000fe200078e4809 */
[----:B------:R-:W-:Y:S06]  /*08a0*/  BRA `(.L_x_78) ;  /* 0x00000000000c7947 */ /* 0x000fec0003800000 */
.L_x_71:
[----:B------:R-:W0:Y:S01]  /*08b0*/  MUFU.RSQ R0, -QNAN ;  /* 0xffc0000000007908 */ /* 0x000e220000001400 */
[----:B------:R-:W-:Y:S05]  /*08c0*/  BRA `(.L_x_78) ;  /* 0x0000000000047947 */ /* 0x000fea0003800000 */
.L_x_70:
[----:B------:R-:W-:-:S07]  /*08d0*/  FADD.FTZ R0, R0, R3 ;  /* 0x0000000300007221 */ /* 0x000fce0000010000 */
.L_x_78:
[----:B------:R-:W-:Y:S05]  /*08e0*/  BSYNC.RECONVERGENT B1 ;  /* 0x0000000000017941 */ /* 0x000fea0003800200 */
.L_x_68:
[----:B------:R-:W-:-:S04]  /*08f0*/  IMAD.MOV.U32 R3, RZ, RZ, 0x0 ;  /* 0x00000000ff037424 */ /* 0x000fc800078e00ff */
[----:B0-----:R-:W-:Y:S05]  /*0900*/  RET.REL.NODEC R2 `(div_sv_f32) ;  /* 0xfffffff402bc7950 */ /* 0x001fea0003c3ffff */
.L_x_79:
        /* <DEDUP_REMOVED lines=15> */
.L_x_157:


//--------------------- .text.div_sv_f64          --------------------------
	.section	.text.div_sv_f64,"ax",@progbits
	.align	128
        .global         div_sv_f64
        .type           div_sv_f64,@function
        .size           div_sv_f64,(.L_x_158 - div_sv_f64)
        .other          div_sv_f64,@"STO_CUDA_ENTRY STV_DEFAULT"
div_sv_f64:
.text.div_sv_f64:
        /* <DEDUP_REMOVED lines=23> */
[----:B-1----:R-:W2:Y:S01]  /*0170*/  LDG.E.64 R6, desc[UR4][R4.64] ;  /* 0x0000000404067981 */ /* 0x002ea2000c1e1b00 */
[----:B------:R-:W0:Y:S03]  /*0180*/  LDC.64 R8, c[0x0][0x380] ;  /* 0x0000e000ff087b82 */ /* 0x000e260000000a00 */
[----:B0-----:R-:W3:Y:S01]  /*0190*/  LDG.E.64 R8, desc[UR4][R8.64] ;  /* 0x0000000408087981 */ /* 0x001ee2000c1e1b00 */
[----:B------:R-:W-:Y:S01]  /*01a0*/  IMAD.MOV.U32 R2, RZ, RZ, 0x1 ;  /* 0x00000001ff027424 */ /* 0x000fe200078e00ff */
[----:B------:R-:W-:Y:S01]  /*01b0*/  BSSY.RECONVERGENT B0, `(.L_x_80) ;  /* 0x0000012000007945 */ /* 0x000fe20003800200 */
[----:B--2---:R-:W0:Y:S04]  /*01c0*/  MUFU.RCP64H R3, R7 ;  /* 0x0000000700037308 */ /* 0x004e280000001800 */
        /* <DEDUP_REMOVED lines=13> */
[----:B------:R-:W-:Y:S05]  /*02a0*/  CALL.REL.NOINC `($__internal_3_$__cuda_sm20_div_rn_f64_full) ;  /* 0x0000000000147944 */ /* 0x000fea0003c00000 */
[----:B------:R-:W-:Y:S02]  /*02b0*/  IMAD.MOV.U32 R2, RZ, RZ, R14 ;  /* 0x000000ffff027224 */ /* 0x000fe400078e000e */
[----:B------:R-:W-:-:S07]  /*02c0*/  IMAD.MOV.U32 R3, RZ, RZ, R15 ;  /* 0x000000ffff037224 */ /* 0x000fce00078e000f */
.L_x_81:
[----:B------:R-:W-:Y:S05]  /*02d0*/  BSYNC.RECONVERGENT B0 ;  /* 0x0000000000007941 */ /* 0x000fea0003800200 */
.L_x_80:
[----:B------:R-:W-:Y:S01]  /*02e0*/  STG.E.64 desc[UR4][R4.64], R2 ;  /* 0x0000000204007986 */ /* 0x000fe2000c101b04 */
[----:B------:R-:W-:Y:S05]  /*02f0*/  EXIT ;  /* 0x000000000000794d */ /* 0x000fea0003800000 */
        .weak           $__internal_3_$__cuda_sm20_div_rn_f64_full
        .type           $__internal_3_$__cuda_sm20_div_rn_f64_full,@function
        .size           $__internal_3_$__cuda_sm20_div_rn_f64_full,(.L_x_158 - $__internal_3_$__cuda_sm20_div_rn_f64_full)
$__internal_3_$__cuda_sm20_div_rn_f64_full:
        /* <DEDUP_REMOVED lines=30> */
.L_x_82:
[----:B------:R-:W-:Y:S01]  /*04e0*/  IMAD.MOV.U32 R20, RZ, RZ, R17 ;  /* 0x000000ffff147224 */ /* 0x000fe200078e0011 */
[----:B------:R-:W-:Y:S01]  /*04f0*/  @!P0 LOP3.LUT R20, R3, 0x7ff00000, RZ, 0xc0, !PT ;  /* 0x7ff0000003148812 */ /* 0x000fe200078ec0ff */
[----:B------:R-:W-:Y:S01]  /*0500*/  VIADD R22, R21, 0xffffffff ;  /* 0xffffffff15167836 */ /* 0x000fe20000000000 */
[----:B------:R-:W-:Y:S01]  /*0510*/  DMUL R18, R12, R10 ;  /* 0x0000000a0c127228 */ /* 0x000fe20000000000 */
[----:B------:R-:W-:Y:S02]  /*0520*/  BSSY.RECONVERGENT B1, `(.L_x_83) ;  /* 0x0000037000017945 */ /* 0x000fe40003800200 */
        /* <DEDUP_REMOVED lines=33> */
.L_x_84:
        /* <DEDUP_REMOVED lines=16> */
.L_x_87:
[----:B------:R-:W-:Y:S01]  /*0840*/  LOP3.LUT R15, R7, 0x80000, RZ, 0xfc, !PT ;  /* 0x00080000070f7812 */ /* 0x000fe200078efcff */
[----:B------:R-:W-:Y:S01]  /*0850*/  IMAD.MOV.U32 R14, RZ, RZ, R6 ;  /* 0x000000ffff0e7224 */ /* 0x000fe200078e0006 */
[----:B------:R-:W-:Y:S06]  /*0860*/  BRA `(.L_x_85) ;  /* 0x0000000000087947 */ /* 0x000fec0003800000 */
.L_x_86:
[----:B------:R-:W-:Y:S01]  /*0870*/  LOP3.LUT R15, R9, 0x80000, RZ, 0xfc, !PT ;  /* 0x00080000090f7812 */ /* 0x000fe200078efcff */
[----:B------:R-:W-:-:S07]  /*0880*/  IMAD.MOV.U32 R14, RZ, RZ, R8 ;  /* 0x000000ffff0e7224 */ /* 0x000fce00078e0008 */
.L_x_85:
[----:B------:R-:W-:Y:S05]  /*0890*/  BSYNC.RECONVERGENT B1 ;  /* 0x0000000000017941 */ /* 0x000fea0003800200 */
.L_x_83:
[----:B------:R-:W-:Y:S02]  /*08a0*/  IMAD.MOV.U32 R2, RZ, RZ, R0 ;  /* 0x000000ffff027224 */ /* 0x000fe400078e0000 */
[----:B------:R-:W-:-:S04]  /*08b0*/  IMAD.MOV.U32 R3, RZ, RZ, 0x0 ;  /* 0x00000000ff037424 */ /* 0x000fc800078e00ff */
[----:B------:R-:W-:Y:S05]  /*08c0*/  RET.REL.NODEC R2 `(div_sv_f64) ;  /* 0xfffffff402cc7950 */ /* 0x000fea0003c3ffff */
.L_x_88:
        /* <DEDUP_REMOVED lines=11> */
.L_x_158:


//--------------------- .text.mul_sv_f32          --------------------------
	.section	.text.mul_sv_f32,"ax",@progbits
	.align	128
        .global         mul_sv_f32
        .type           mul_sv_f32,@function
        .size           mul_sv_f32,(.L_x_181 - mul_sv_f32)
        .other          mul_sv_f32,@"STO_CUDA_ENTRY STV_DEFAULT"
mul_sv_f32:
.text.mul_sv_f32:
        /* <DEDUP_REMOVED lines=24> */
[----:B-1----:R-:W3:Y:S04]  /*0180*/  LDG.E R7, desc[UR4][R4.64] ;  /* 0x0000000404077981 */ /* 0x002ee8000c1e1900 */
[----:B--2---:R-:W3:Y:S02]  /*0190*/  LDG.E R2, desc[UR4][R2.64] ;  /* 0x0000000402027981 */ /* 0x004ee4000c1e1900 */
[----:B---3--:R-:W-:-:S05]  /*01a0*/  FMUL R7, R2, R7 ;  /* 0x0000000702077220 */ /* 0x008fca0000400000 */
[----:B------:R-:W-:Y:S01]  /*01b0*/  STG.E desc[UR4][R4.64], R7 ;  /* 0x0000000704007986 */ /* 0x000fe2000c101904 */
[----:B------:R-:W-:Y:S05]  /*01c0*/  EXIT ;  /* 0x000000000000794d */ /* 0x000fea0003800000 */
.L_x_89:
        /* <DEDUP_REMOVED lines=11> */
.L_x_181:


//--------------------- .text.mul_sv_f64          --------------------------
	.section	.text.mul_sv_f64,"ax",@progbits
	.align	128
        .global         mul_sv_f64
        .type           mul_sv_f64,@function
        .size           mul_sv_f64,(.L_x_182 - mul_sv_f64)
        .other          mul_sv_f64,@"STO_CUDA_ENTRY STV_DEFAULT"
mul_sv_f64:
.text.mul_sv_f64:
        /* <DEDUP_REMOVED lines=25> */
[----:B--2---:R-:W3:Y:S02]  /*0190*/  LDG.E.64 R2, desc[UR4][R2.64] ;  /* 0x0000000402027981 */ /* 0x004ee4000c1e1b00 */
[----:B---3--:R-:W-:-:S07]  /*01a0*/  DMUL R6, R2, R6 ;  /* 0x0000000602067228 */ /* 0x008fce0000000000 */
[----:B------:R-:W-:Y:S01]  /*01b0*/  STG.E.64 desc[UR4][R4.64], R6 ;  /* 0x0000000604007986 */ /* 0x000fe2000c101b04 */
[----:B------:R-:W-:Y:S05]  /*01c0*/  EXIT ;  /* 0x000000000000794d */ /* 0x000fea0003800000 */
.L_x_90:
        /* <DEDUP_REMOVED lines=11> */
.L_x_182:


//--------------------- .text.sub_sv_f32          --------------------------
	.section	.text.sub_sv_f32,"ax",@progbits
	.align	128
        .global         sub_sv_f32
        .type           sub_sv_f32,@function
        .size           sub_sv_f32,(.L_x_183 - sub_sv_f32)
        .other          sub_sv_f32,@"STO_CUDA_ENTRY STV_DEFAULT"
sub_sv_f32:
.text.sub_sv_f32:
        /* <DEDUP_REMOVED lines=26> */
[----:B---3--:R-:W-:-:S05]  /*01a0*/  FADD R7, R2, -R7 ;  /* 0x8000000702077221 */ /* 0x008fca0000000000 */
[----:B------:R-:W-:Y:S01]  /*01b0*/  STG.E desc[UR4][R4.64], R7 ;  /* 0x0000000704007986 */ /* 0x000fe2000c101904 */
[----:B------:R-:W-:Y:S05]  /*01c0*/  EXIT ;  /* 0x000000000000794d */ /* 0x000fea0003800000 */
.L_x_91:
        /* <DEDUP_REMOVED lines=11> */
.L_x_183:


//--------------------- .text.sub_sv_f64          --------------------------
	.section	.text.sub_sv_f64,"ax",@progbits
	.align	128
        .global         sub_sv_f64
        .type           sub_sv_f64,@function
        .size           sub_sv_f64,(.L_x_184 - sub_sv_f64)
        .other          sub_sv_f64,@"STO_CUDA_ENTRY STV_DEFAULT"
sub_sv_f64:
.text.sub_sv_f64:
        /* <DEDUP_REMOVED lines=26> */
[----:B---3--:R-:W-:-:S07]  /*01a0*/  DADD R6, R2, -R6 ;  /* 0x0000000002067229 */ /* 0x008fce0000000806 */
[----:B------:R-:W-:Y:S01]  /*01b0*/  STG.E.64 desc[UR4][R4.64], R6 ;  /* 0x0000000604007986 */ /* 0x000fe2000c101b04 */
[----:B------:R-:W-:Y:S05]  /*01c0*/  EXIT ;  /* 0x000000000000794d */ /* 0x000fea0003800000 */
.L_x_92:
        /* <DEDUP_REMOVED lines=11> */
.L_x_184:


//--------------------- .text.add_sv_f32          --------------------------
	.section	.text.add_sv_f32,"ax",@progbits
	.align	128
        .global         add_sv_f32
        .type           add_sv_f32,@function
        .size           add_sv_f32,(.L_x_185 - add_sv_f32)
        .other          add_sv_f32,@"STO_CUDA_ENTRY STV_DEFAULT"
add_sv_f32:
.text.add_sv_f32:
        /* <DEDUP_REMOVED lines=26> */
[----:B---3--:R-:W-:-:S05]  /*01a0*/  FADD R7, R2, R7 ;  /* 0x0000000702077221 */ /* 0x008fca0000000000 */
[----:B------:R-:W-:Y:S01]  /*01b0*/  STG.E desc[UR4][R4.64], R7 ;  /* 0x0000000704007986 */ /* 0x000fe2000c101904 */
[----:B------:R-:W-:Y:S05]  /*01c0*/  EXIT ;  /* 0x000000000000794d */ /* 0x000fea0003800000 */
.L_x_93:
        /* <DEDUP_REMOVED lines=11> */
.L_x_185:


//--------------------- .text.add_sv_f64          --------------------------
	.section	.text.add_sv_f64,"ax",@progbits
	.align	128
        .global         add_sv_f64
        .type           add_sv_f64,@function
        .size           add_sv_f64,(.L_x_186 - add_sv_f64)
        .other          add_sv_f64,@"STO_CUDA_ENTRY STV_DEFAULT"
add_sv_f64:
.text.add_sv_f64:
        /* <DEDUP_REMOVED lines=26> */
[----:B---3--:R-:W-:-:S07]  /*01a0*/  DADD R6, R2, R6 ;  /* 0x0000000002067229 */ /* 0x008fce0000000006 */
[----:B------:R-:W-:Y:S01]  /*01b0*/  STG.E.64 desc[UR4][R4.64], R6 ;  /* 0x0000000604007986 */ /* 0x000fe2000c101b04 */
[----:B------:R-:W-:Y:S05]  /*01c0*/  EXIT ;  /* 0x000000000000794d */ /* 0x000fea0003800000 */
.L_x_94:
        /* <DEDUP_REMOVED lines=11> */
.L_x_186:


//--------------------- .text.div_vs_f32          --------------------------
	.section	.text.div_vs_f32,"ax",@progbits
	.align	128
        .global         div_vs_f32
        .type           div_vs_f32,@function
        .size           div_vs_f32,(.L_x_159 - div_vs_f32)
        .other          div_vs_f32,@"STO_CUDA_ENTRY STV_DEFAULT"
div_vs_f32:
.text.div_vs_f32:
        /* <DEDUP_REMOVED lines=26> */
[----:B------:R-:W-:Y:S01]  /*01a0*/  BSSY.RECONVERGENT B0, `(.L_x_95) ;  /* 0x000000c000007945 */ /* 0x000fe20003800200 */
        /* <DEDUP_REMOVED lines=9> */
[----:B------:R-:W-:Y:S05]  /*0240*/  CALL.REL.NOINC `($__internal_4_$__cuda_sm3x_div_rn_noftz_f32_slowpath) ;  /* 0x0000000000107944 */ /* 0x000fea0003c00000 */
[----:B------:R-:W-:-:S07]  /*0250*/  IMAD.MOV.U32 R7, RZ, RZ, R0 ;  /* 0x000000ffff077224 */ /* 0x000fce00078e0000 */
.L_x_96:
[----:B------:R-:W-:Y:S05]  /*0260*/  BSYNC.RECONVERGENT B0 ;  /* 0x0000000000007941 */ /* 0x000fea0003800200 */
.L_x_95:
[----:B------:R-:W-:Y:S01]  /*0270*/  STG.E desc[UR4][R4.64], R7 ;  /* 0x0000000704007986 */ /* 0x000fe2000c101904 */
[----:B------:R-:W-:Y:S05]  /*0280*/  EXIT ;  /* 0x000000000000794d */ /* 0x000fea0003800000 */
        .weak           $__internal_4_$__cuda_sm3x_div_rn_noftz_f32_slowpath
        .type           $__internal_4_$__cuda_sm3x_div_rn_noftz_f32_slowpath,@function
        .size           $__internal_4_$__cuda_sm3x_div_rn_noftz_f32_slowpath,(.L_x_159 - $__internal_4_$__cuda_sm3x_div_rn_noftz_f32_slowpath)
$__internal_4_$__cuda_sm3x_div_rn_noftz_f32_slowpath:
[--C-:B------:R-:W-:Y:S01]  /*0290*/  SHF.R.U32.HI R7, RZ, 0x17, R3.reuse ;  /* 0x00000017ff077819 */ /* 0x100fe20000011603 */
[----:B------:R-:W-:Y:S01]  /*02a0*/  BSSY.RECONVERGENT B1, `(.L_x_97) ;  /* 0x0000064000017945 */ /* 0x000fe20003800200 */
[--C-:B------:R-:W-:Y:S01]  /*02b0*/  SHF.R.U32.HI R6, RZ, 0x17, R0.reuse ;  /* 0x00000017ff067819 */ /* 0x100fe20000011600 */
[----:B------:R-:W-:Y:S01]  /*02c0*/  IMAD.MOV.U32 R8, RZ, RZ, R0 ;  /* 0x000000ffff087224 */ /* 0x000fe200078e0000 */
[----:B------:R-:W-:Y:S01]  /*02d0*/  LOP3.LUT R7, R7, 0xff, RZ, 0xc0, !PT ;  /* 0x000000ff07077812 */ /* 0x000fe200078ec0ff */
[----:B------:R-:W-:Y:S01]  /*02e0*/  IMAD.MOV.U32 R9, RZ, RZ, R3 ;  /* 0x000000ffff097224 */ /* 0x000fe200078e0003 */
[----:B------:R-:W-:-:S03]  /*02f0*/  LOP3.LUT R6, R6, 0xff, RZ, 0xc0, !PT ;  /* 0x000000ff06067812 */ /* 0x000fc600078ec0ff */
[----:B------:R-:W-:Y:S02]  /*0300*/  VIADD R12, R7, 0xffffffff ;  /* 0xffffffff070c7836 */ /* 0x000fe40000000000 */
[----:B------:R-:W-:-:S03]  /*0310*/  VIADD R11, R6, 0xffffffff ;  /* 0xffffffff060b7836 */ /* 0x000fc60000000000 */
[----:B------:R-:W-:-:S04]  /*0320*/  ISETP.GT.U32.AND P0, PT, R12, 0xfd, PT ;  /* 0x000000fd0c00780c */ /* 0x000fc80003f04070 */
[----:B------:R-:W-:-:S13]  /*0330*/  ISETP.GT.U32.OR P0, PT, R11, 0xfd, P0 ;  /* 0x000000fd0b00780c */ /* 0x000fda0000704470 */
[----:B------:R-:W-:Y:S01]  /*0340*/  @!P0 IMAD.MOV.U32 R10, RZ, RZ, RZ ;  /* 0x000000ffff0a8224 */ /* 0x000fe200078e00ff */
[----:B------:R-:W-:Y:S06]  /*0350*/  @!P0 BRA `(.L_x_98) ;  /* 0x00000000005c8947 */ /* 0x000fec0003800000 */
[----:B------:R-:W-:Y:S02]  /*0360*/  FSETP.GTU.FTZ.AND P0, PT, |R0|, +INF , PT ;  /* 0x7f8000000000780b */ /* 0x000fe40003f1c200 */
        /* <DEDUP_REMOVED lines=22> */
.L_x_98:
[----:B------:R-:W-:Y:S01]  /*04d0*/  LEA R0, R7, 0xc0800000, 0x17 ;  /* 0xc080000007007811 */ /* 0x000fe200078eb8ff */
[----:B------:R-:W-:Y:S01]  /*04e0*/  VIADD R6, R6, 0xffffff81 ;  /* 0xffffff8106067836 */ /* 0x000fe20000000000 */
[----:B------:R-:W-:Y:S03]  /*04f0*/  BSSY.RECONVERGENT B2, `(.L_x_103) ;  /* 0x0000035000027945 */ /* 0x000fe60003800200 */
[----:B------:R-:W-:Y:S01]  /*0500*/  IMAD.IADD R9, R9, 0x1, -R0 ;  /* 0x0000000109097824 */ /* 0x000fe200078e0a00 */
[C---:B------:R-:W-:Y:S01]  /*0510*/  IADD3 R7, PT, PT, R6.reuse, 0x7f, -R7 ;  /* 0x0000007f06077810 */ /* 0x040fe20007ffe807 */
[----:B------:R-:W-:Y:S02]  /*0520*/  IMAD R0, R6, -0x800000, R8 ;  /* 0xff80000006007824 */ /* 0x000fe400078e0208 */
[----:B------:R-:W0:Y:S01]  /*0530*/  MUFU.RCP R3, R9 ;  /* 0x0000000900037308 */ /* 0x000e220000001000 */
[----:B------:R-:W-:Y:S01]  /*0540*/  FADD.FTZ R11, -R9, -RZ ;  /* 0x800000ff090b7221 */ /* 0x000fe20000010100 */
[----:B------:R-:W-:-:S03]  /*0550*/  IMAD.IADD R7, R7, 0x1, R10 ;  /* 0x0000000107077824 */ /* 0x000fc600078e020a */
[----:B0-----:R-:W-:-:S04]  /*0560*/  FFMA R12, R3, R11, 1 ;  /* 0x3f800000030c7423 */ /* 0x001fc8000000000b */
        /* <DEDUP_REMOVED lines=19> */
[CCC-:B------:R-:W-:Y:S01]  /*06a0*/  FFMA.RZ R3, R12.reuse, R8.reuse, R13.reuse ;  /* 0x000000080c037223 */ /* 0x1c0fe2000000c00d */
[CCC-:B------:R-:W-:Y:S01]  /*06b0*/  FFMA.RM R6, R12.reuse, R8.reuse, R13.reuse ;  /* 0x000000080c067223 */ /* 0x1c0fe2000000400d */
[C---:B------:R-:W-:Y:S02]  /*06c0*/  ISETP.NE.AND P2, PT, R9.reuse, RZ, PT ;  /* 0x000000ff0900720c */ /* 0x040fe40003f45270 */
[----:B------:R-:W-:Y:S02]  /*06d0*/  ISETP.NE.AND P1, PT, R9, RZ, PT ;  /* 0x000000ff0900720c */ /* 0x000fe40003f25270 */
[----:B------:R-:W-:Y:S01]  /*06e0*/  LOP3.LUT R7, R3, 0x7fffff, RZ, 0xc0, !PT ;  /* 0x007fffff03077812 */ /* 0x000fe200078ec0ff */
[----:B------:R-:W-:Y:S01]  /*06f0*/  FFMA.RP R3, R12, R8, R13 ;  /* 0x000000080c037223 */ /* 0x000fe2000000800d */
[----:B------:R-:W-:Y:S02]  /*0700*/  VIADD R8, R9, 0x20 ;  /* 0x0000002009087836 */ /* 0x000fe40000000000 */
[----:B------:R-:W-:Y:S01]  /*0710*/  LOP3.LUT R7, R7, 0x800000, RZ, 0xfc, !PT ;  /* 0x0080000007077812 */ /* 0x000fe200078efcff */
[----:B------:R-:W-:Y:S01]  /*0720*/  IMAD.MOV R9, RZ, RZ, -R9 ;  /* 0x000000ffff097224 */ /* 0x000fe200078e0a09 */
[----:B------:R-:W-:-:S02]  /*0730*/  FSETP.NEU.FTZ.AND P0, PT, R3, R6, PT ;  /* 0x000000060300720b */ /* 0x000fc40003f1d000 */
[----:B------:R-:W-:Y:S02]  /*0740*/  SHF.L.U32 R8, R7, R8, RZ ;  /* 0x0000000807087219 */ /* 0x000fe400000006ff */
[----:B------:R-:W-:Y:S02]  /*0750*/  SEL R6, R9, RZ, P2 ;  /* 0x000000ff09067207 */ /* 0x000fe40001000000 */
[----:B------:R-:W-:Y:S02]  /*0760*/  ISETP.NE.AND P1, PT, R8, RZ, P1 ;  /* 0x000000ff0800720c */ /* 0x000fe40000f25270 */
[----:B------:R-:W-:Y:S02]  /*0770*/  SHF.R.U32.HI R6, RZ, R6, R7 ;  /* 0x00000006ff067219 */ /* 0x000fe40000011607 */
[----:B------:R-:W-:Y:S02]  /*0780*/  PLOP3.LUT P0, PT, P0, P1, PT, 0xf8, 0x8f ;  /* 0x00000000008f781c */ /* 0x000fe40000703f70 */
[----:B------:R-:W-:-:S02]  /*0790*/  SHF.R.U32.HI R8, RZ, 0x1, R6 ;  /* 0x00000001ff087819 */ /* 0x000fc40000011606 */
[----:B------:R-:W-:-:S04]  /*07a0*/  SEL R3, RZ, 0x1, !P0 ;  /* 0x00000001ff037807 */ /* 0x000fc80004000000 */
[----:B------:R-:W-:-:S04]  /*07b0*/  LOP3.LUT R3, R3, 0x1, R8, 0xf8, !PT ;  /* 0x0000000103037812 */ /* 0x000fc800078ef808 */
[----:B------:R-:W-:-:S05]  /*07c0*/  LOP3.LUT R3, R3, R6, RZ, 0xc0, !PT ;  /* 0x0000000603037212 */ /* 0x000fca00078ec0ff */
[----:B------:R-:W-:-:S05]  /*07d0*/  IMAD.IADD R3, R8, 0x1, R3 ;  /* 0x0000000108037824 */ /* 0x000fca00078e0203 */
[----:B------:R-:W-:Y:S01]  /*07e0*/  LOP3.LUT R0, R3, R0, RZ, 0xfc, !PT ;  /* 0x0000000003007212 */ /* 0x000fe200078efcff */
[----:B------:R-:W-:Y:S06]  /*07f0*/  BRA `(.L_x_106) ;  /* 0x0000000000107947 */ /* 0x000fec0003800000 */
.L_x_105:
[----:B------:R-:W-:-:S04]  /*0800*/  LOP3.LUT R0, R0, 0x80000000, RZ, 0xc0, !PT ;  /* 0x8000000000007812 */ /* 0x000fc800078ec0ff */
[----:B------:R-:W-:Y:S01]  /*0810*/  LOP3.LUT R0, R0, 0x7f800000, RZ, 0xfc, !PT ;  /* 0x7f80000000007812 */ /* 0x000fe200078efcff */
[----:B------:R-:W-:Y:S06]  /*0820*/  BRA `(.L_x_106) ;  /* 0x0000000000047947 */ /* 0x000fec0003800000 */
.L_x_104:
[----:B------:R-:W-:-:S07]  /*0830*/  IMAD R0, R7, 0x800000, R0 ;  /* 0x0080000007007824 */ /* 0x000fce00078e0200 */
.L_x_106:
[----:B------:R-:W-:Y:S05]  /*0840*/  BSYNC.RECONVERGENT B2 ;  /* 0x0000000000027941 */ /* 0x000fea0003800200 */
.L_x_103:
[----:B------:R-:W-:Y:S05]  /*0850*/  BRA `(.L_x_107) ;  /* 0x0000000000207947 */ /* 0x000fea0003800000 */
.L_x_102:
[----:B------:R-:W-:-:S04]  /*0860*/  LOP3.LUT R0, R9, 0x80000000, R8, 0x48, !PT ;  /* 0x8000000009007812 */ /* 0x000fc800078e4808 */
[----:B------:R-:W-:Y:S01]  /*0870*/  LOP3.LUT R0, R0, 0x7f800000, RZ, 0xfc, !PT ;  /* 0x7f80000000007812 */ /* 0x000fe200078efcff */
[----:B------:R-:W-:Y:S06]  /*0880*/  BRA `(.L_x_107) ;  /* 0x0000000000147947 */ /* 0x000fec0003800000 */
.L_x_101:
[----:B------:R-:W-:Y:S01]  /*0890*/  LOP3.LUT R0, R9, 0x80000000, R8, 0x48, !PT ;  /* 0x8000000009007812 */ /* 0x000fe200078e4808 */
[----:B------:R-:W-:Y:S06]  /*08a0*/  BRA `(.L_x_107) ;  /* 0x00000000000c7947 */ /* 0x000fec0003800000 */
.L_x_100:
[----:B------:R-:W0:Y:S01]  /*08b0*/  MUFU.RSQ R0, -QNAN ;  /* 0xffc0000000007908 */ /* 0x000e220000001400 */
[----:B------:R-:W-:Y:S05]  /*08c0*/  BRA `(.L_x_107) ;  /* 0x0000000000047947 */ /* 0x000fea0003800000 */
.L_x_99:
[----:B------:R-:W-:-:S07]  /*08d0*/  FADD.FTZ R0, R0, R3 ;  /* 0x0000000300007221 */ /* 0x000fce0000010000 */
.L_x_107:
[----:B------:R-:W-:Y:S05]  /*08e0*/  BSYNC.RECONVERGENT B1 ;  /* 0x0000000000017941 */ /* 0x000fea0003800200 */
.L_x_97:
[----:B------:R-:W-:-:S04]  /*08f0*/  IMAD.MOV.U32 R3, RZ, RZ, 0x0 ;  /* 0x00000000ff037424 */ /* 0x000fc800078e00ff */
[----:B0-----:R-:W-:Y:S05]  /*0900*/  RET.REL.NODEC R2 `(div_vs_f32) ;  /* 0xfffffff402bc7950 */ /* 0x001fea0003c3ffff */
.L_x_108:
        /* <DEDUP_REMOVED lines=15> */
.L_x_159:


//--------------------- .text.div_vs_f64          --------------------------
	.section	.text.div_vs_f64,"ax",@progbits
	.align	128
        .global         div_vs_f64
        .type           div_vs_f64,@function
        .size           div_vs_f64,(.L_x_160 - div_vs_f64)
        .other          div_vs_f64,@"STO_CUDA_ENTRY STV_DEFAULT"
div_vs_f64:
.text.div_vs_f64:
        /* <DEDUP_REMOVED lines=26> */
[----:B------:R-:W-:Y:S01]  /*01a0*/  IMAD.MOV.U32 R2, RZ, RZ, 0x1 ;  /* 0x00000001ff027424 */ /* 0x000fe200078e00ff */
[----:B------:R-:W-:Y:S01]  /*01b0*/  BSSY.RECONVERGENT B0, `(.L_x_109) ;  /* 0x0000012000007945 */ /* 0x000fe20003800200 */
[----:B--2---:R-:W0:Y:S01]  /*01c0*/  MUFU.RCP64H R3, R7 ;  /* 0x0000000700037308 */ /* 0x004e220000001800 */
[----:B---3--:R-:W-:-:S03]  /*01d0*/  FSETP.GEU.AND P1, PT, |R9|, 6.5827683646048100446e-37, PT ;  /* 0x036000000900780b */ /* 0x008fc60003f2e200 */
[----:B0-----:R-:W-:-:S08]  /*01e0*/  DFMA R10, -R6, R2, 1 ;  /* 0x3ff00000060a742b */ /* 0x001fd00000000102 */
[----:B------:R-:W-:-:S08]  /*01f0*/  DFMA R10, R10, R10, R10 ;  /* 0x0000000a0a0a722b */ /* 0x000fd0000000000a */
        /* <DEDUP_REMOVED lines=10> */
[----:B------:R-:W-:Y:S05]  /*02a0*/  CALL.REL.NOINC `($__internal_5_$__cuda_sm20_div_rn_f64_full) ;  /* 0x0000000000147944 */ /* 0x000fea0003c00000 */
[----:B------:R-:W-:Y:S02]  /*02b0*/  IMAD.MOV.U32 R2, RZ, RZ, R12 ;  /* 0x000000ffff027224 */ /* 0x000fe400078e000c */
[----:B------:R-:W-:-:S07]  /*02c0*/  IMAD.MOV.U32 R3, RZ, RZ, R13 ;  /* 0x000000ffff037224 */ /* 0x000fce00078e000d */
.L_x_110:
[----:B------:R-:W-:Y:S05]  /*02d0*/  BSYNC.RECONVERGENT B0 ;  /* 0x0000000000007941 */ /* 0x000fea0003800200 */
.L_x_109:
[----:B------:R-:W-:Y:S01]  /*02e0*/  STG.E.64 desc[UR4][R4.64], R2 ;  /* 0x0000000204007986 */ /* 0x000fe2000c101b04 */
[----:B------:R-:W-:Y:S05]  /*02f0*/  EXIT ;  /* 0x000000000000794d */ /* 0x000fea0003800000 */
        .weak           $__internal_5_$__cuda_sm20_div_rn_f64_full
        .type           $__internal_5_$__cuda_sm20_div_rn_f64_full,@function
        .size           $__internal_5_$__cuda_sm20_div_rn_f64_full,(.L_x_160 - $__internal_5_$__cuda_sm20_div_rn_f64_full)
$__internal_5_$__cuda_sm20_div_rn_f64_full:
[C---:B------:R-:W-:Y:S01]  /*0300*/  FSETP.GEU.AND P0, PT, |R7|.reuse, 1.469367938527859385e-39, PT ;  /* 0x001000000700780b */ /* 0x040fe20003f0e200 */
[----:B------:R-:W-:Y:S01]  /*0310*/  IMAD.MOV.U32 R16, RZ, RZ, 0x1 ;  /* 0x00000001ff107424 */ /* 0x000fe200078e00ff */
[----:B------:R-:W-:Y:S01]  /*0320*/  LOP3.LUT R2, R7, 0x800fffff, RZ, 0xc0, !PT ;  /* 0x800fffff07027812 */ /* 0x000fe200078ec0ff */
[----:B------:R-:W-:Y:S01]  /*0330*/  BSSY.RECONVERGENT B1, `(.L_x_111) ;  /* 0x0000055000017945 */ /* 0x000fe20003800200 */
[C---:B------:R-:W-:Y:S02]  /*0340*/  FSETP.GEU.AND P2, PT, |R9|.reuse, 1.469367938527859385e-39, PT ;  /* 0x001000000900780b */ /* 0x040fe40003f4e200 */
[----:B------:R-:W-:Y:S01]  /*0350*/  LOP3.LUT R3, R2, 0x3ff00000, RZ, 0xfc, !PT ;  /* 0x3ff0000002037812 */ /* 0x000fe200078efcff */
[----:B------:R-:W-:Y:S01]  /*0360*/  IMAD.MOV.U32 R2, RZ, RZ, R6 ;  /* 0x000000ffff027224 */ /* 0x000fe200078e0006 */
[----:B------:R-:W-:Y:S02]  /*0370*/  LOP3.LUT R12, R9, 0x7ff00000, RZ, 0xc0, !PT ;  /* 0x7ff00000090c7812 */ /* 0x000fe400078ec0ff */
[----:B------:R-:W-:-:S03]  /*0380*/  LOP3.LUT R15, R7, 0x7ff00000, RZ, 0xc0, !PT ;  /* 0x7ff00000070f7812 */ /* 0x000fc600078ec0ff */
[----:B------:R-:W-:Y:S01]  /*0390*/  @!P0 DMUL R2, R6, 8.98846567431157953865e+307 ;  /* 0x7fe0000006028828 */ /* 0x000fe20000000000 */
[----:B------:R-:W-:-:S03]  /*03a0*/  ISETP.GE.U32.AND P1, PT, R12, R15, PT ;  /* 0x0000000f0c00720c */ /* 0x000fc60003f26070 */
[----:B------:R-:W-:Y:S01]  /*03b0*/  @!P2 LOP3.LUT R13, R7, 0x7ff00000, RZ, 0xc0, !PT ;  /* 0x7ff00000070da812 */ /* 0x000fe200078ec0ff */
[----:B------:R-:W-:Y:S01]  /*03c0*/  @!P2 IMAD.MOV.U32 R18, RZ, RZ, RZ ;  /* 0x000000ffff12a224 */ /* 0x000fe200078e00ff */
[----:B------:R-:W0:Y:S02]  /*03d0*/  MUFU.RCP64H R17, R3 ;  /* 0x0000000300117308 */ /* 0x000e240000001800 */
[----:B------:R-:W-:Y:S01]  /*03e0*/  @!P2 ISETP.GE.U32.AND P3, PT, R12, R13, PT ;  /* 0x0000000d0c00a20c */ /* 0x000fe20003f66070 */
[----:B------:R-:W-:-:S05]  /*03f0*/  IMAD.MOV.U32 R13, RZ, RZ, 0x1ca00000 ;  /* 0x1ca00000ff0d7424 */ /* 0x000fca00078e00ff */
[----:B------:R-:W-:-:S04]  /*0400*/  @!P2 SEL R19, R13, 0x63400000, !P3 ;  /* 0x634000000d13a807 */ /* 0x000fc80005800000 */
[----:B------:R-:W-:-:S04]  /*0410*/  @!P2 LOP3.LUT R19, R19, 0x80000000, R9, 0xf8, !PT ;  /* 0x800000001313a812 */ /* 0x000fc800078ef809 */
[----:B------:R-:W-:Y:S01]  /*0420*/  @!P2 LOP3.LUT R19, R19, 0x100000, RZ, 0xfc, !PT ;  /* 0x001000001313a812 */ /* 0x000fe200078efcff */
[----:B0-----:R-:W-:-:S08]  /*0430*/  DFMA R10, R16, -R2, 1 ;  /* 0x3ff00000100a742b */ /* 0x001fd00000000802 */
[----:B------:R-:W-:-:S08]  /*0440*/  DFMA R10, R10, R10, R10 ;  /* 0x0000000a0a0a722b */ /* 0x000fd0000000000a */
[----:B------:R-:W-:Y:S01]  /*0450*/  DFMA R16, R16, R10, R16 ;  /* 0x0000000a1010722b */ /* 0x000fe20000000010 */
[----:B------:R-:W-:Y:S01]  /*0460*/  SEL R11, R13, 0x63400000, !P1 ;  /* 0x634000000d0b7807 */ /* 0x000fe20004800000 */
[----:B------:R-:W-:-:S03]  /*0470*/  IMAD.MOV.U32 R10, RZ, RZ, R8 ;  /* 0x000000ffff0a7224 */ /* 0x000fc600078e0008 */
[----:B------:R-:W-:-:S03]  /*0480*/  LOP3.LUT R11, R11, 0x800fffff, R9, 0xf8, !PT ;  /* 0x800fffff0b0b7812 */ /* 0x000fc600078ef809 */
[----:B------:R-:W-:-:S03]  /*0490*/  DFMA R20, R16, -R2, 1 ;  /* 0x3ff000001014742b */ /* 0x000fc60000000802 */
[----:B------:R-:W-:-:S05]  /*04a0*/  @!P2 DFMA R10, R10, 2, -R18 ;  /* 0x400000000a0aa82b */ /* 0x000fca0000000812 */
[----:B------:R-:W-:Y:S01]  /*04b0*/  DFMA R16, R16, R20, R16 ;  /* 0x000000141010722b */ /* 0x000fe20000000010 */
[----:B------:R-:W-:Y:S02]  /*04c0*/  IMAD.MOV.U32 R21, RZ, RZ, R12 ;  /* 0x000000ffff157224 */ /* 0x000fe400078e000c */
[----:B------:R-:W-:Y:S01]  /*04d0*/  IMAD.MOV.U32 R20, RZ, RZ, R15 ;  /* 0x000000ffff147224 */ /* 0x000fe200078e000f */
[----:B------:R-:W-:Y:S02]  /*04e0*/  @!P0 LOP3.LUT R20, R3, 0x7ff00000, RZ, 0xc0, !PT ;  /* 0x7ff0000003148812 */ /* 0x000fe400078ec0ff */
[----:B------:R-:W-:Y:S02]  /*04f0*/  @!P2 LOP3.LUT R21, R11, 0x7ff00000, RZ, 0xc0, !PT ;  /* 0x7ff000000b15a812 */ /* 0x000fe400078ec0ff */
[----:B------:R-:W-:Y:S01]  /*0500*/  DMUL R18, R16, R10 ;  /* 0x0000000a10127228 */ /* 0x000fe20000000000 */
[----:B------:R-:W-:Y:S02]  /*0510*/  VIADD R23, R20, 0xffffffff ;  /* 0xffffffff14177836 */ /* 0x000fe40000000000 */
[----:B------:R-:W-:-:S05]  /*0520*/  VIADD R22, R21, 0xffffffff ;  /* 0xffffffff15167836 */ /* 0x000fca0000000000 */
[----:B------:R-:W-:Y:S01]  /*0530*/  DFMA R14, R18, -R2, R10 ;  /* 0x80000002120e722b */ /* 0x000fe2000000000a */
[----:B------:R-:W-:-:S04]  /*0540*/  ISETP.GT.U32.AND P0, PT, R22, 0x7feffffe, PT ;  /* 0x7feffffe1600780c */ /* 0x000fc80003f04070 */
[----:B------:R-:W-:-:S03]  /*0550*/  ISETP.GT.U32.OR P0, PT, R23, 0x7feffffe, P0 ;  /* 0x7feffffe1700780c */ /* 0x000fc60000704470 */
[----:B------:R-:W-:-:S10]  /*0560*/  DFMA R14, R16, R14, R18 ;  /* 0x0000000e100e722b */ /* 0x000fd40000000012 */
[----:B------:R-:W-:Y:S05]  /*0570*/  @P0 BRA `(.L_x_112) ;  /* 0x00000000006c0947 */ /* 0x000fea0003800000 */
        /* <DEDUP_REMOVED lines=27> */
.L_x_112:
        /* <DEDUP_REMOVED lines=16> */
.L_x_115:
[----:B------:R-:W-:Y:S01]  /*0830*/  LOP3.LUT R13, R7, 0x80000, RZ, 0xfc, !PT ;  /* 0x00080000070d7812 */ /* 0x000fe200078efcff */
[----:B------:R-:W-:Y:S01]  /*0840*/  IMAD.MOV.U32 R12, RZ, RZ, R6 ;  /* 0x000000ffff0c7224 */ /* 0x000fe200078e0006 */
[----:B------:R-:W-:Y:S06]  /*0850*/  BRA `(.L_x_113) ;  /* 0x0000000000087947 */ /* 0x000fec0003800000 */
.L_x_114:
[----:B------:R-:W-:Y:S01]  /*0860*/  LOP3.LUT R13, R9, 0x80000, RZ, 0xfc, !PT ;  /* 0x00080000090d7812 */ /* 0x000fe200078efcff */
[----:B------:R-:W-:-:S07]  /*0870*/  IMAD.MOV.U32 R12, RZ, RZ, R8 ;  /* 0x000000ffff0c7224 */ /* 0x000fce00078e0008 */
.L_x_113:
[----:B------:R-:W-:Y:S05]  /*0880*/  BSYNC.RECONVERGENT B1 ;  /* 0x0000000000017941 */ /* 0x000fea0003800200 */
.L_x_111:
[----:B------:R-:W-:Y:S02]  /*0890*/  IMAD.MOV.U32 R2, RZ, RZ, R0 ;  /* 0x000000ffff027224 */ /* 0x000fe400078e0000 */
[----:B------:R-:W-:-:S04]  /*08a0*/  IMAD.MOV.U32 R3, RZ, RZ, 0x0 ;  /* 0x00000000ff037424 */ /* 0x000fc800078e00ff */
[----:B------:R-:W-:Y:S05]  /*08b0*/  RET.REL.NODEC R2 `(div_vs_f64) ;  /* 0xfffffff402d07950 */ /* 0x000fea0003c3ffff */
.L_x_116:
        /* <DEDUP_REMOVED lines=12> */
.L_x_160:


//--------------------- .text.mul_vs_f32          --------------------------
	.section	.text.mul_vs_f32,"ax",@progbits
	.align	128
        .global         mul_vs_f32
        .type           mul_vs_f32,@function
        .size           mul_vs_f32,(.L_x_189 - mul_vs_f32)
        .other          mul_vs_f32,@"STO_CUDA_ENTRY STV_DEFAULT"
mul_vs_f32:
.text.mul_vs_f32:
        /* <DEDUP_REMOVED lines=29> */
.L_x_117:
        /* <DEDUP_REMOVED lines=11> */
.L_x_189:


//--------------------- .text.mul_vs_f64          --------------------------
	.section	.text.mul_vs_f64,"ax",@progbits
	.align	128
        .global         mul_vs_f64
        .type           mul_vs_f64,@function
        .size           mul_vs_f64,(.L_x_190 - mul_vs_f64)
        .other          mul_vs_f64,@"STO_CUDA_ENTRY STV_DEFAULT"
mul_vs_f64:
.text.mul_vs_f64:
        /* <DEDUP_REMOVED lines=29> */
.L_x_118:
        /* <DEDUP_REMOVED lines=11> */
.L_x_190:


//--------------------- .text.sub_vs_f32          --------------------------
	.section	.text.sub_vs_f32,"ax",@progbits
	.align	128
        .global         sub_vs_f32
        .type           sub_vs_f32,@function
        .size           sub_vs_f32,(.L_x_191 - sub_vs_f32)
        .other          sub_vs_f32,@"STO_CUDA_ENTRY STV_DEFAULT"
sub_vs_f32:
.text.sub_vs_f32:
        /* <DEDUP_REMOVED lines=29> */
.L_x_119:
        /* <DEDUP_REMOVED lines=11> */
.L_x_191:


//--------------------- .text.sub_vs_f64          --------------------------
	.section	.text.sub_vs_f64,"ax",@progbits
	.align	128
        .global         sub_vs_f64
        .type           sub_vs_f64,@function
        .size           sub_vs_f64,(.L_x_192 - sub_vs_f64)
        .other          sub_vs_f64,@"STO_CUDA_ENTRY STV_DEFAULT"
sub_vs_f64:
.text.sub_vs_f64:
        /* <DEDUP_REMOVED lines=29> */
.L_x_120:
        /* <DEDUP_REMOVED lines=11> */
.L_x_192:


//--------------------- .text.add_vs_f32          --------------------------
	.section	.text.add_vs_f32,"ax",@progbits
	.align	128
        .global         add_vs_f32
        .type           add_vs_f32,@function
        .size           add_vs_f32,(.L_x_193 - add_vs_f32)
        .other          add_vs_f32,@"STO_CUDA_ENTRY STV_DEFAULT"
add_vs_f32:
.text.add_vs_f32:
        /* <DEDUP_REMOVED lines=29> */
.L_x_121:
        /* <DEDUP_REMOVED lines=11> */
.L_x_193:


//--------------------- .text.add_vs_f64          --------------------------
	.section	.text.add_vs_f64,"ax",@progbits
	.align	128
        .global         add_vs_f64
        .type           add_vs_f64,@function
        .size           add_vs_f64,(.L_x_194 - add_vs_f64)
        .other          add_vs_f64,@"STO_CUDA_ENTRY STV_DEFAULT"
add_vs_f64:
.text.add_vs_f64:
        /* <DEDUP_REMOVED lines=29> */
.L_x_122:
        /* <DEDUP_REMOVED lines=11> */
.L_x_194:


//--------------------- .text.div_vv_f32          --------------------------
	.section	.text.div_vv_f32,"ax",@progbits
	.align	128
        .global         div_vv_f32
        .type           div_vv_f32,@function
        .size           div_vv_f32,(.L_x_161 - div_vv_f32)
        .other          div_vv_f32,@"STO_CUDA_ENTRY STV_DEFAULT"
div_vv_f32:
.text.div_vv_f32:
        /* <DEDUP_REMOVED lines=24> */
[----:B-1----:R-:W3:Y:S01]  /*0180*/  LDG.E R3, desc[UR4][R2.64] ;  /* 0x0000000402037981 */ /* 0x002ee2000c1e1900 */
[----:B--2---:R-:W-:-:S05]  /*0190*/  IMAD.WIDE R4, R7, 0x4, R4 ;  /* 0x0000000407047825 */ /* 0x004fca00078e0204 */
[----:B------:R-:W2:Y:S01]  /*01a0*/  LDG.E R0, desc[UR4][R4.64] ;  /* 0x0000000404007981 */ /* 0x000ea2000c1e1900 */
[----:B------:R-:W-:Y:S01]  /*01b0*/  BSSY.RECONVERGENT B0, `(.L_x_123) ;  /* 0x000000c000007945 */ /* 0x000fe20003800200 */
[----:B---3--:R-:W0:Y:S08]  /*01c0*/  MUFU.RCP R6, R3 ;  /* 0x0000000300067308 */ /* 0x008e300000001000 */
[----:B--2---:R-:W1:Y:S01]  /*01d0*/  FCHK P0, R0, R3 ;  /* 0x0000000300007302 */ /* 0x004e620000000000 */
[----:B0-----:R-:W-:-:S04]  /*01e0*/  FFMA R7, -R3, R6, 1 ;  /* 0x3f80000003077423 */ /* 0x001fc80000000106 */
[----:B------:R-:W-:-:S04]  /*01f0*/  FFMA R7, R6, R7, R6 ;  /* 0x0000000706077223 */ /* 0x000fc80000000006 */
[----:B------:R-:W-:-:S04]  /*0200*/  FFMA R6, R0, R7, RZ ;  /* 0x0000000700067223 */ /* 0x000fc800000000ff */
[----:B------:R-:W-:-:S04]  /*0210*/  FFMA R8, -R3, R6, R0 ;  /* 0x0000000603087223 */ /* 0x000fc80000000100 */
[----:B------:R-:W-:Y:S01]  /*0220*/  FFMA R7, R7, R8, R6 ;  /* 0x0000000807077223 */ /* 0x000fe20000000006 */
[----:B-1----:R-:W-:Y:S06]  /*0230*/  @!P0 BRA `(.L_x_124) ;  /* 0x00000000000c8947 */ /* 0x002fec0003800000 */
[----:B------:R-:W-:-:S07]  /*0240*/  MOV R2, 0x260 ;  /* 0x0000026000027802 */ /* 0x000fce0000000f00 */
[----:B------:R-:W-:Y:S05]  /*0250*/  CALL.REL.NOINC `($__internal_6_$__cuda_sm3x_div_rn_noftz_f32_slowpath) ;  /* 0x0000000000107944 */ /* 0x000fea0003c00000 */
[----:B------:R-:W-:-:S07]  /*0260*/  IMAD.MOV.U32 R7, RZ, RZ, R0 ;  /* 0x000000ffff077224 */ /* 0x000fce00078e0000 */
.L_x_124:
[----:B------:R-:W-:Y:S05]  /*0270*/  BSYNC.RECONVERGENT B0 ;  /* 0x0000000000007941 */ /* 0x000fea0003800200 */
.L_x_123:
[----:B------:R-:W-:Y:S01]  /*0280*/  STG.E desc[UR4][R4.64], R7 ;  /* 0x0000000704007986 */ /* 0x000fe2000c101904 */
[----:B------:R-:W-:Y:S05]  /*0290*/  EXIT ;  /* 0x000000000000794d */ /* 0x000fea0003800000 */
        .weak           $__internal_6_$__cuda_sm3x_div_rn_noftz_f32_slowpath
        .type           $__internal_6_$__cuda_sm3x_div_rn_noftz_f32_slowpath,@function
        .size           $__internal_6_$__cuda_sm3x_div_rn_noftz_f32_slowpath,(.L_x_161 - $__internal_6_$__cuda_sm3x_div_rn_noftz_f32_slowpath)
$__internal_6_$__cuda_sm3x_div_rn_noftz_f32_slowpath:
        /* <DEDUP_REMOVED lines=36> */
.L_x_126:
        /* <DEDUP_REMOVED lines=51> */
.L_x_133:
[----:B------:R-:W-:-:S04]  /*0810*/  LOP3.LUT R0, R0, 0x80000000, RZ, 0xc0, !PT ;  /* 0x8000000000007812 */ /* 0x000fc800078ec0ff */
[----:B------:R-:W-:Y:S01]  /*0820*/  LOP3.LUT R0, R0, 0x7f800000, RZ, 0xfc, !PT ;  /* 0x7f80000000007812 */ /* 0x000fe200078efcff */
[----:B------:R-:W-:Y:S06]  /*0830*/  BRA `(.L_x_134) ;  /* 0x0000000000047947 */ /* 0x000fec0003800000 */
.L_x_132:
[----:B------:R-:W-:-:S07]  /*0840*/  IMAD R0, R7, 0x800000, R0 ;  /* 0x0080000007007824 */ /* 0x000fce00078e0200 */
.L_x_134:
[----:B------:R-:W-:Y:S05]  /*0850*/  BSYNC.RECONVERGENT B2 ;  /* 0x0000000000027941 */ /* 0x000fea0003800200 */
.L_x_131:
[----:B------:R-:W-:Y:S05]  /*0860*/  BRA `(.L_x_135) ;  /* 0x0000000000207947 */ /* 0x000fea0003800000 */
.L_x_130:
[----:B------:R-:W-:-:S04]  /*0870*/  LOP3.LUT R0, R9, 0x80000000, R8, 0x48, !PT ;  /* 0x8000000009007812 */ /* 0x000fc800078e4808 */
[----:B------:R-:W-:Y:S01]  /*0880*/  LOP3.LUT R0, R0, 0x7f800000, RZ, 0xfc, !PT ;  /* 0x7f80000000007812 */ /* 0x000fe200078efcff */
[----:B------:R-:W-:Y:S06]  /*0890*/  BRA `(.L_x_135) ;  /* 0x0000000000147947 */ /* 0x000fec0003800000 */
.L_x_129:
[----:B------:R-:W-:Y:S01]  /*08a0*/  LOP3.LUT R0, R9, 0x80000000, R8, 0x48, !PT ;  /* 0x8000000009007812 */ /* 0x000fe200078e4808 */
[----:B------:R-:W-:Y:S06]  /*08b0*/  BRA `(.L_x_135) ;  /* 0x00000000000c7947 */ /* 0x000fec0003800000 */
.L_x_128:
[----:B------:R-:W0:Y:S01]  /*08c0*/  MUFU.RSQ R0, -QNAN ;  /* 0xffc0000000007908 */ /* 0x000e220000001400 */
[----:B------:R-:W-:Y:S05]  /*08d0*/  BRA `(.L_x_135) ;  /* 0x0000000000047947 */ /* 0x000fea0003800000 */
.L_x_127:
[----:B------:R-:W-:-:S07]  /*08e0*/  FADD.FTZ R0, R0, R3 ;  /* 0x0000000300007221 */ /* 0x000fce0000010000 */
.L_x_135:
[----:B------:R-:W-:Y:S05]  /*08f0*/  BSYNC.RECONVERGENT B1 ;  /* 0x0000000000017941 */ /* 0x000fea0003800200 */
.L_x_125:
[----:B------:R-:W-:-:S04]  /*0900*/  IMAD.MOV.U32 R3, RZ, RZ, 0x0 ;  /* 0x00000000ff037424 */ /* 0x000fc800078e00ff */
[----:B0-----:R-:W-:Y:S05]  /*0910*/  RET.REL.NODEC R2 `(div_vv_f32) ;  /* 0xfffffff402b87950 */ /* 0x001fea0003c3ffff */
.L_x_136:
        /* <DEDUP_REMOVED lines=14> */
.L_x_161:


//--------------------- .text.div_vv_f64          --------------------------
	.section	.text.div_vv_f64,"ax",@progbits
	.align	128
        .global         div_vv_f64
        .type           div_vv_f64,@function
        .size           div_vv_f64,(.L_x_162 - div_vv_f64)
        .other          div_vv_f64,@"STO_CUDA_ENTRY STV_DEFAULT"
div_vv_f64:
.text.div_vv_f64:
        /* <DEDUP_REMOVED lines=27> */
[----:B------:R-:W-:Y:S01]  /*01b0*/  IMAD.MOV.U32 R2, RZ, RZ, 0x1 ;  /* 0x00000001ff027424 */ /* 0x000fe200078e00ff */
[----:B------:R-:W-:Y:S01]  /*01c0*/  BSSY.RECONVERGENT B0, `(.L_x_137) ;  /* 0x0000012000007945 */ /* 0x000fe20003800200 */
[----:B---3--:R-:W0:Y:S01]  /*01d0*/  MUFU.RCP64H R3, R7 ;  /* 0x0000000700037308 */ /* 0x008e220000001800 */
[----:B--2---:R-:W-:-:S03]  /*01e0*/  FSETP.GEU.AND P1, PT, |R9|, 6.5827683646048100446e-37, PT ;  /* 0x036000000900780b */ /* 0x004fc60003f2e200 */
        /* <DEDUP_REMOVED lines=12> */
[----:B------:R-:W-:Y:S05]  /*02b0*/  CALL.REL.NOINC `($__internal_7_$__cuda_sm20_div_rn_f64_full) ;  /* 0x0000000000147944 */ /* 0x000fea0003c00000 */
[----:B------:R-:W-:Y:S02]  /*02c0*/  IMAD.MOV.U32 R2, RZ, RZ, R12 ;  /* 0x000000ffff027224 */ /* 0x000fe400078e000c */
[----:B------:R-:W-:-:S07]  /*02d0*/  IMAD.MOV.U32 R3, RZ, RZ, R13 ;  /* 0x000000ffff037224 */ /* 0x000fce00078e000d */
.L_x_138:
[----:B------:R-:W-:Y:S05]  /*02e0*/  BSYNC.RECONVERGENT B0 ;  /* 0x0000000000007941 */ /* 0x000fea0003800200 */
.L_x_137:
[----:B------:R-:W-:Y:S01]  /*02f0*/  STG.E.64 desc[UR4][R4.64], R2 ;  /* 0x0000000204007986 */ /* 0x000fe2000c101b04 */
[----:B------:R-:W-:Y:S05]  /*0300*/  EXIT ;  /* 0x000000000000794d */ /* 0x000fea0003800000 */
        .weak           $__internal_7_$__cuda_sm20_div_rn_f64_full
        .type           $__internal_7_$__cuda_sm20_div_rn_f64_full,@function
        .size           $__internal_7_$__cuda_sm20_div_rn_f64_full,(.L_x_162 - $__internal_7_$__cuda_sm20_div_rn_f64_full)
$__internal_7_$__cuda_sm20_div_rn_f64_full:
        /* <DEDUP_REMOVED lines=67> */
.L_x_140:
        /* <DEDUP_REMOVED lines=16> */
.L_x_143:
[----:B------:R-:W-:Y:S01]  /*0840*/  LOP3.LUT R13, R7, 0x80000, RZ, 0xfc, !PT ;  /* 0x00080000070d7812 */ /* 0x000fe200078efcff */
[----:B------:R-:W-:Y:S01]  /*0850*/  IMAD.MOV.U32 R12, RZ, RZ, R6 ;  /* 0x000000ffff0c7224 */ /* 0x000fe200078e0006 */
[----:B------:R-:W-:Y:S06]  /*0860*/  BRA `(.L_x_141) ;  /* 0x0000000000087947 */ /* 0x000fec0003800000 */
.L_x_142:
[----:B------:R-:W-:Y:S01]  /*0870*/  LOP3.LUT R13, R9, 0x80000, RZ, 0xfc, !PT ;  /* 0x00080000090d7812 */ /* 0x000fe200078efcff */
[----:B------:R-:W-:-:S07]  /*0880*/  IMAD.MOV.U32 R12, RZ, RZ, R8 ;  /* 0x000000ffff0c7224 */ /* 0x000fce00078e0008 */
.L_x_141:
[----:B------:R-:W-:Y:S05]  /*0890*/  BSYNC.RECONVERGENT B1 ;  /* 0x0000000000017941 */ /* 0x000fea0003800200 */
.L_x_139:
[----:B------:R-:W-:Y:S02]  /*08a0*/  IMAD.MOV.U32 R2, RZ, RZ, R0 ;  /* 0x000000ffff027224 */ /* 0x000fe400078e0000 */
[----:B------:R-:W-:-:S04]  /*08b0*/  IMAD.MOV.U32 R3, RZ, RZ, 0x0 ;  /* 0x00000000ff037424 */ /* 0x000fc800078e00ff */
[----:B------:R-:W-:Y:S05]  /*08c0*/  RET.REL.NODEC R2 `(div_vv_f64) ;  /* 0xfffffff402cc7950 */ /* 0x000fea0003c3ffff */
.L_x_144:
        /* <DEDUP_REMOVED lines=11> */
.L_x_162:


//--------------------- .text.mul_vv_f32          --------------------------
	.section	.text.mul_vv_f32,"ax",@progbits
	.align	128
        .global         mul_vv_f32
        .type           mul_vv_f32,@function
        .size           mul_vv_f32,(.L_x_197 - mul_vv_f32)
        .other          mul_vv_f32,@"STO_CUDA_ENTRY STV_DEFAULT"
mul_vv_f32:
.text.mul_vv_f32:
        /* <DEDUP_REMOVED lines=26> */
[----:B------:R-:W3:Y:S02]  /*01a0*/  LDG.E R0, desc[UR4][R2.64] ;  /* 0x0000000402007981 */ /* 0x000ee4000c1e1900 */
[----:B---3--:R-:W-:-:S05]  /*01b0*/  FMUL R7, R0, R5 ;  /* 0x0000000500077220 */ /* 0x008fca0000400000 */
[----:B------:R-:W-:Y:S01]  /*01c0*/  STG.E desc[UR4][R2.64], R7 ;  /* 0x0000000702007986 */ /* 0x000fe2000c101904 */
[----:B------:R-:W-:Y:S05]  /*01d0*/  EXIT ;  /* 0x000000000000794d */ /* 0x000fea0003800000 */
.L_x_145:
        /* <DEDUP_REMOVED lines=10> */
.L_x_197:


//--------------------- .text.mul_vv_f64          --------------------------
	.section	.text.mul_vv_f64,"ax",@progbits
	.align	128
        .global         mul_vv_f64
        .type           mul_vv_f64,@function
        .size           mul_vv_f64,(.L_x_198 - mul_vv_f64)
        .other          mul_vv_f64,@"STO_CUDA_ENTRY STV_DEFAULT"
mul_vv_f64:
.text.mul_vv_f64:
        /* <DEDUP_REMOVED lines=26> */
[----:B------:R-:W3:Y:S02]  /*01a0*/  LDG.E.64 R4, desc[UR4][R2.64] ;  /* 0x0000000402047981 */ /* 0x000ee4000c1e1b00 */
[----:B---3--:R-:W-:-:S07]  /*01b0*/  DMUL R4, R4, R6 ;  /* 0x0000000604047228 */ /* 0x008fce0000000000 */
[----:B------:R-:W-:Y:S01]  /*01c0*/  STG.E.64 desc[UR4][R2.64], R4 ;  /* 0x0000000402007986 */ /* 0x000fe2000c101b04 */
[----:B------:R-:W-:Y:S05]  /*01d0*/  EXIT ;  /* 0x000000000000794d */ /* 0x000fea0003800000 */
.L_x_146:
        /* <DEDUP_REMOVED lines=10> */
.L_x_198:


//--------------------- .text.sub_vv_f32          --------------------------
	.section	.text.sub_vv_f32,"ax",@progbits
	.align	128
        .global         sub_vv_f32
        .type           sub_vv_f32,@function
        .size           sub_vv_f32,(.L_x_199 - sub_vv_f32)
        .other          sub_vv_f32,@"STO_CUDA_ENTRY STV_DEFAULT"
sub_vv_f32:
.text.sub_vv_f32:
        /* <DEDUP_REMOVED lines=27> */
[----:B---3--:R-:W-:-:S05]  /*01b0*/  FADD R7, R0, -R5 ;  /* 0x8000000500077221 */ /* 0x008fca0000000000 */
[----:B------:R-:W-:Y:S01]  /*01c0*/  STG.E desc[UR4][R2.64], R7 ;  /* 0x0000000702007986 */ /* 0x000fe2000c101904 */
[----:B------:R-:W-:Y:S05]  /*01d0*/  EXIT ;  /* 0x000000000000794d */ /* 0x000fea0003800000 */
.L_x_147:
        /* <DEDUP_REMOVED lines=10> */
.L_x_199:


//--------------------- .text.sub_vv_f64          --------------------------
	.section	.text.sub_vv_f64,"ax",@progbits
	.align	128
        .global         sub_vv_f64
        .type           sub_vv_f64,@function
        .size           sub_vv_f64,(.L_x_200 - sub_vv_f64)
        .other          sub_vv_f64,@"STO_CUDA_ENTRY STV_DEFAULT"
sub_vv_f64:
.text.sub_vv_f64:
        /* <DEDUP_REMOVED lines=27> */
[----:B---3--:R-:W-:-:S07]  /*01b0*/  DADD R4, R4, -R6 ;  /* 0x0000000004047229 */ /* 0x008fce0000000806 */
[----:B------:R-:W-:Y:S01]  /*01c0*/  STG.E.64 desc[UR4][R2.64], R4 ;  /* 0x0000000402007986 */ /* 0x000fe2000c101b04 */
[----:B------:R-:W-:Y:S05]  /*01d0*/  EXIT ;  /* 0x000000000000794d */ /* 0x000fea0003800000 */
.L_x_148:
        /* <DEDUP_REMOVED lines=10> */
.L_x_200:


//--------------------- .text.add_vv_f32          --------------------------
	.section	.text.add_vv_f32,"ax",@progbits
	.align	128
        .global         add_vv_f32
        .type           add_vv_f32,@function
        .size           add_vv_f32,(.L_x_201 - add_vv_f32)
        .other          add_vv_f32,@"STO_CUDA_ENTRY STV_DEFAULT"
add_vv_f32:
.text.add_vv_f32:
        /* <DEDUP_REMOVED lines=27> */
[----:B---3--:R-:W-:-:S05]  /*01b0*/  FADD R7, R0, R5 ;  /* 0x0000000500077221 */ /* 0x008fca0000000000 */
[----:B------:R-:W-:Y:S01]  /*01c0*/  STG.E desc[UR4][R2.64], R7 ;  /* 0x0000000702007986 */ /* 0x000fe2000c101904 */
[----:B------:R-:W-:Y:S05]  /*01d0*/  EXIT ;  /* 0x000000000000794d */ /* 0x000fea0003800000 */
.L_x_149:
        /* <DEDUP_REMOVED lines=10> */
.L_x_201:


//--------------------- .text.add_vv_f64          --------------------------
	.section	.text.add_vv_f64,"ax",@progbits
	.align	128
        .global         add_vv_f64
        .type           add_vv_f64,@function
        .size           add_vv_f64,(.L_x_202 - add_vv_f64)
        .other          add_vv_f64,@"STO_CUDA_ENTRY STV_DEFAULT"
add_vv_f64:
.text.add_vv_f64:
        /* <DEDUP_REMOVED lines=27> */
[----:B---3--:R-:W-:-:S07]  /*01b0*/  DADD R4, R4, R6 ;  /* 0x0000000004047229 */ /* 0x008fce0000000006 */
[----:B------:R-:W-:Y:S01]  /*01c0*/  STG.E.64 desc[UR4][R2.64], R4 ;  /* 0x0000000402007986 */ /* 0x000fe2000c101b04 */
[----:B------:R-:W-:Y:S05]  /*01d0*/  EXIT ;  /* 0x000000000000794d */ /* 0x000fea0003800000 */
.L_x_150:
        /* <DEDUP_REMOVED lines=10> */
.L_x_202:


//--------------------- .nv.shared.reserved.0     --------------------------
	.section	.nv.shared.reserved.0,"aw",@nobits
	.weak		__nv_reservedSMEM_offset_0_alias
	.size		__nv_reservedSMEM_offset_0_alias, 0, 64
	.other		__nv_reservedSMEM_offset_0_alias,@"STO_CUDA_RESERVED_SHARED STV_DEFAULT"
__nv_reservedSMEM_offset_0_alias:
	.zero		0
	.zero		64


//--------------------- .nv.constant0.pow_ss_f32  --------------------------
	.section	.nv.constant0.pow_ss_f32,"a",@progbits
	.sectionflags	@""
	.align	4
.nv.constant0.pow_ss_f32:
	.zero		916


//--------------------- .nv.constant0.pow_ss_f64  --------------------------
	.section	.nv.constant0.pow_ss_f64,"a",@progbits
	.sectionflags	@""
	.align	4
.nv.constant0.pow_ss_f64:
	.zero		916


//--------------------- .nv.constant0.pow_sv_f32  --------------------------
	.section	.nv.constant0.pow_sv_f32,"a",@progbits
	.sectionflags	@""
	.align	4
.nv.constant0.pow_sv_f32:
	.zero		916


//--------------------- .nv.constant0.pow_sv_f64  --------------------------
	.section	.nv.constant0.pow_sv_f64,"a",@progbits
	.sectionflags	@""
	.align	4
.nv.constant0.pow_sv_f64:
	.zero		916


//--------------------- .nv.constant0.pow_vs_f32  --------------------------
	.section	.nv.constant0.pow_vs_f32,"a",@progbits
	.sectionflags	@""
	.align	4
.nv.constant0.pow_vs_f32:
	.zero		916


//--------------------- .nv.constant0.pow_vs_f64  --------------------------
	.section	.nv.constant0.pow_vs_f64,"a",@progbits
	.sectionflags	@""
	.align	4
.nv.constant0.pow_vs_f64:
	.zero		916


//--------------------- .nv.constant0.pow_vv_f32  --------------------------
	.section	.nv.constant0.pow_vv_f32,"a",@progbits
	.sectionflags	@""
	.align	4
.nv.constant0.pow_vv_f32:
	.zero		916


//--------------------- .nv.constant0.pow_vv_f64  --------------------------
	.section	.nv.constant0.pow_vv_f64,"a",@progbits
	.sectionflags	@""
	.align	4
.nv.constant0.pow_vv_f64:
	.zero		916


//--------------------- .nv.constant0.div_ss_f32  --------------------------
	.section	.nv.constant0.div_ss_f32,"a",@progbits
	.sectionflags	@""
	.align	4
.nv.constant0.div_ss_f32:
	.zero		916


//--------------------- .nv.constant0.div_ss_f64  --------------------------
	.section	.nv.constant0.div_ss_f64,"a",@progbits
	.sectionflags	@""
	.align	4
.nv.constant0.div_ss_f64:
	.zero		916


//--------------------- .nv.constant0.mul_ss_f32  --------------------------
	.section	.nv.constant0.mul_ss_f32,"a",@progbits
	.sectionflags	@""
	.align	4
.nv.constant0.mul_ss_f32:
	.zero		916


//--------------------- .nv.constant0.mul_ss_f64  --------------------------
	.section	.nv.constant0.mul_ss_f64,"a",@progbits
	.sectionflags	@""
	.align	4
.nv.constant0.mul_ss_f64:
	.zero		916


//--------------------- .nv.constant0.sub_ss_f32  --------------------------
	.section	.nv.constant0.sub_ss_f32,"a",@progbits
	.sectionflags	@""
	.align	4
.nv.constant0.sub_ss_f32:
	.zero		916


//--------------------- .nv.constant0.sub_ss_f64  --------------------------
	.section	.nv.constant0.sub_ss_f64,"a",@progbits
	.sectionflags	@""
	.align	4
.nv.constant0.sub_ss_f64:
	.zero		916


//--------------------- .nv.constant0.add_ss_f32  --------------------------
	.section	.nv.constant0.add_ss_f32,"a",@progbits
	.sectionflags	@""
	.align	4
.nv.constant0.add_ss_f32:
	.zero		916


//--------------------- .nv.constant0.add_ss_f64  --------------------------
	.section	.nv.constant0.add_ss_f64,"a",@progbits
	.sectionflags	@""
	.align	4
.nv.constant0.add_ss_f64:
	.zero		916


//--------------------- .nv.constant0.div_sv_f32  --------------------------
	.section	.nv.constant0.div_sv_f32,"a",@progbits
	.sectionflags	@""
	.align	4
.nv.constant0.div_sv_f32:
	.zero		916


//--------------------- .nv.constant0.div_sv_f64  --------------------------
	.section	.nv.constant0.div_sv_f64,"a",@progbits
	.sectionflags	@""
	.align	4
.nv.constant0.div_sv_f64:
	.zero		916


//--------------------- .nv.constant0.mul_sv_f32  --------------------------
	.section	.nv.constant0.mul_sv_f32,"a",@progbits
	.sectionflags	@""
	.align	4
.nv.constant0.mul_sv_f32:
	.zero		916


//--------------------- .nv.constant0.mul_sv_f64  --------------------------
	.section	.nv.constant0.mul_sv_f64,"a",@progbits
	.sectionflags	@""
	.align	4
.nv.constant0.mul_sv_f64:
	.zero		916


//--------------------- .nv.constant0.sub_sv_f32  --------------------------
	.section	.nv.constant0.sub_sv_f32,"a",@progbits
	.sectionflags	@""
	.align	4
.nv.constant0.sub_sv_f32:
	.zero		916


//--------------------- .nv.constant0.sub_sv_f64  --------------------------
	.section	.nv.constant0.sub_sv_f64,"a",@progbits
	.sectionflags	@""
	.align	4
.nv.constant0.sub_sv_f64:
	.zero		916


//--------------------- .nv.constant0.add_sv_f32  --------------------------
	.section	.nv.constant0.add_sv_f32,"a",@progbits
	.sectionflags	@""
	.align	4
.nv.constant0.add_sv_f32:
	.zero		916


//--------------------- .nv.constant0.add_sv_f64  --------------------------
	.section	.nv.constant0.add_sv_f64,"a",@progbits
	.sectionflags	@""
	.align	4
.nv.constant0.add_sv_f64:
	.zero		916


//--------------------- .nv.constant0.div_vs_f32  --------------------------
	.section	.nv.constant0.div_vs_f32,"a",@progbits
	.sectionflags	@""
	.align	4
.nv.constant0.div_vs_f32:
	.zero		916


//--------------------- .nv.constant0.div_vs_f64  --------------------------
	.section	.nv.constant0.div_vs_f64,"a",@progbits
	.sectionflags	@""
	.align	4
.nv.constant0.div_vs_f64:
	.zero		916


//--------------------- .nv.constant0.mul_vs_f32  --------------------------
	.section	.nv.constant0.mul_vs_f32,"a",@progbits
	.sectionflags	@""
	.align	4
.nv.constant0.mul_vs_f32:
	.zero		916


//--------------------- .nv.constant0.mul_vs_f64  --------------------------
	.section	.nv.constant0.mul_vs_f64,"a",@progbits
	.sectionflags	@""
	.align	4
.nv.constant0.mul_vs_f64:
	.zero		916


//--------------------- .nv.constant0.sub_vs_f32  --------------------------
	.section	.nv.constant0.sub_vs_f32,"a",@progbits
	.sectionflags	@""
	.align	4
.nv.constant0.sub_vs_f32:
	.zero		916


//--------------------- .nv.constant0.sub_vs_f64  --------------------------
	.section	.nv.constant0.sub_vs_f64,"a",@progbits
	.sectionflags	@""
	.align	4
.nv.constant0.sub_vs_f64:
	.zero		916


//--------------------- .nv.constant0.add_vs_f32  --------------------------
	.section	.nv.constant0.add_vs_f32,"a",@progbits
	.sectionflags	@""
	.align	4
.nv.constant0.add_vs_f32:
	.zero		916


//--------------------- .nv.constant0.add_vs_f64  --------------------------
	.section	.nv.constant0.add_vs_f64,"a",@progbits
	.sectionflags	@""
	.align	4
.nv.constant0.add_vs_f64:
	.zero		916


//--------------------- .nv.constant0.div_vv_f32  --------------------------
	.section	.nv.constant0.div_vv_f32,"a",@progbits
	.sectionflags	@""
	.align	4
.nv.constant0.div_vv_f32:
	.zero		916


//--------------------- .nv.constant0.div_vv_f64  --------------------------
	.section	.nv.constant0.div_vv_f64,"a",@progbits
	.sectionflags	@""
	.align	4
.nv.constant0.div_vv_f64:
	.zero		916


//--------------------- .nv.constant0.mul_vv_f32  --------------------------
	.section	.nv.constant0.mul_vv_f32,"a",@progbits
	.sectionflags	@""
	.align	4
.nv.constant0.mul_vv_f32:
	.zero		916


//--------------------- .nv.constant0.mul_vv_f64  --------------------------
	.section	.nv.constant0.mul_vv_f64,"a",@progbits
	.sectionflags	@""
	.align	4
.nv.constant0.mul_vv_f64:
	.zero		916


//--------------------- .nv.constant0.sub_vv_f32  --------------------------
	.section	.nv.constant0.sub_vv_f32,"a",@progbits
	.sectionflags	@""
	.align	4
.nv.constant0.sub_vv_f32:
	.zero		916


//--------------------- .nv.constant0.sub_vv_f64  --------------------------
	.section	.nv.constant0.sub_vv_f64,"a",@progbits
	.sectionflags	@""
	.align	4
.nv.constant0.sub_vv_f64:
	.zero		916


//--------------------- .nv.constant0.add_vv_f32  --------------------------
	.section	.nv.constant0.add_vv_f32,"a",@progbits
	.sectionflags	@""
	.align	4
.nv.constant0.add_vv_f32:
	.zero		916


//--------------------- .nv.constant0.add_vv_f64  --------------------------
	.section	.nv.constant0.add_vv_f64,"a",@progbits
	.sectionflags	@""
	.align	4
.nv.constant0.add_vv_f64:
	.zero		916


//--------------------- SYMBOLS --------------------------

	.type		.nv.reservedSmem.offset0,@object
	.size		.nv.reservedSmem.offset0,0x4
